	.target	sm_100a

	.elftype	@"ET_EXEC"


//--------------------- .note.nv.tkinfo           --------------------------
	.section	.note.nv.tkinfo,"",@"SHT_NOTE"
	.sectionflags	@"SHF_NOTE_NV_TKINFO"
	.tkinfo
        /*0018*/ 	.word	0x00000002
        /*0030*/ 	.string	""
        /*0030*/ 	.string	"ptxas"
        /*0030*/ 	.string	"Cuda compilation tools, release 13.0, V13.0.88"
        /*0030*/ 	.string	"Build cuda_13.0.r13.0/compiler.36424714_0"
        /*0030*/ 	.string	"-arch sm_100a -m 64 "



//--------------------- .note.nv.cuinfo           --------------------------
	.section	.note.nv.cuinfo,"",@"SHT_NOTE"
	.sectionflags	@"SHF_NOTE_NV_CUINFO"
        /*0018*/ 	.short	0x0002
        /*001a*/ 	.short	0x0064
        /*001c*/ 	.short	0x0082
	.zero		2


//--------------------- .nv.info                  --------------------------
	.section	.nv.info,"",@"SHT_CUDA_INFO"
	.align	4


	//----- nvinfo : EIATTR_REGCOUNT
	.align		4
        /*0000*/ 	.byte	0x04, 0x2f
        /*0002*/ 	.short	(.L_12 - .L_11)
	.align		4
.L_11:
        /*0004*/ 	.word	index@(_ZN7cutlass13device_kernelIN5flash19enable_sm80_to_sm89INS1_16FlashAttnFwdSm80INS1_25CollectiveMainloopFwdSm80ILi8ELi1ELb0EN4cute5tupleIJNS5_1CILi128EEENS7_ILi48EEENS7_ILi256EEEEEELi256ENS_10bfloat16_tEfNS_4arch4Sm80ELb1ELb0ELb1ELb1ELb1ELb1ELb1ELb1EEENS1_21CollectiveEpilogueFwdINS6_IJS8_SA_S9_EEENS6_IJNS7_ILi1EEESI_SI_EEESC_SE_Li256ELb1ELb1ELb1ELb0EEENS1_36VarlenDynamicPersistentTileSchedulerILi128ELi48ELi256ELi256ELb1ELb1ELb0ELb1ELb1ELb1EEEEEEEEEvNT_6ParamsE)
        /*0008*/ 	.word	0x00000004


	//----- nvinfo : EIATTR_FRAME_SIZE
	.align		4
.L_12:
        /*000c*/ 	.byte	0x04, 0x11
        /*000e*/ 	.short	(.L_14 - .L_13)
	.align		4
.L_13:
        /*0010*/ 	.word	index@(_ZN7cutlass13device_kernelIN5flash19enable_sm80_to_sm89INS1_16FlashAttnFwdSm80INS1_25CollectiveMainloopFwdSm80ILi8ELi1ELb0EN4cute5tupleIJNS5_1CILi128EEENS7_ILi48EEENS7_ILi256EEEEEELi256ENS_10bfloat16_tEfNS_4arch4Sm80ELb1ELb0ELb1ELb1ELb1ELb1ELb1ELb1EEENS1_21CollectiveEpilogueFwdINS6_IJS8_SA_S9_EEENS6_IJNS7_ILi1EEESI_SI_EEESC_SE_Li256ELb1ELb1ELb1ELb0EEENS1_36VarlenDynamicPersistentTileSchedulerILi128ELi48ELi256ELi256ELb1ELb1ELb0ELb1ELb1ELb1EEEEEEEEEvNT_6ParamsE)
        /*0014*/ 	.word	0x00000000


	//----- nvinfo : EIATTR_REGCOUNT
	.align		4
.L_14:
        /*0018*/ 	.byte	0x04, 0x2f
        /*001a*/ 	.short	(.L_16 - .L_15)
	.align		4
.L_15:
        /*001c*/ 	.word	index@(_ZN7cutlass13device_kernelIN5flash19enable_sm80_to_sm89INS1_16FlashAttnFwdSm80INS1_25CollectiveMainloopFwdSm80ILi8ELi1ELb0EN4cute5tupleIJNS5_1CILi128EEENS7_ILi64EEENS7_ILi256EEEEEELi256ENS_10bfloat16_tEfNS_4arch4Sm80ELb1ELb0ELb1ELb1ELb1ELb0ELb1ELb1EEENS1_21CollectiveEpilogueFwdINS6_IJS8_SA_S9_EEENS6_IJNS7_ILi1EEESI_SI_EEESC_SE_Li256ELb1ELb1ELb1ELb0EEENS1_36VarlenDynamicPersistentTileSchedulerILi128ELi64ELi256ELi256ELb1ELb1ELb0ELb1ELb1ELb1EEEEEEEEEvNT_6ParamsE)
        /*0020*/ 	.word	0x00000004


	//----- nvinfo : EIATTR_FRAME_SIZE
	.align		4
.L_16:
        /*0024*/ 	.byte	0x04, 0x11
        /*0026*/ 	.short	(.L_18 - .L_17)
	.align		4
.L_17:
        /*0028*/ 	.word	index@(_ZN7cutlass13device_kernelIN5flash19enable_sm80_to_sm89INS1_16FlashAttnFwdSm80INS1_25CollectiveMainloopFwdSm80ILi8ELi1ELb0EN4cute5tupleIJNS5_1CILi128EEENS7_ILi64EEENS7_ILi256EEEEEELi256ENS_10bfloat16_tEfNS_4arch4Sm80ELb1ELb0ELb1ELb1ELb1ELb0ELb1ELb1EEENS1_21CollectiveEpilogueFwdINS6_IJS8_SA_S9_EEENS6_IJNS7_ILi1EEESI_SI_EEESC_SE_Li256ELb1ELb1ELb1ELb0EEENS1_36VarlenDynamicPersistentTileSchedulerILi128ELi64ELi256ELi256ELb1ELb1ELb0ELb1ELb1ELb1EEEEEEEEEvNT_6ParamsE)
        /*002c*/ 	.word	0x00000000


	//----- nvinfo : EIATTR_REGCOUNT
	.align		4
.L_18:
        /*0030*/ 	.byte	0x04, 0x2f
        /*0032*/ 	.short	(.L_20 - .L_19)
	.align		4
.L_19:
        /*0034*/ 	.word	index@(_ZN7cutlass13device_kernelIN5flash19enable_sm80_to_sm89INS1_16FlashAttnFwdSm80INS1_25CollectiveMainloopFwdSm80ILi8ELi1ELb0EN4cute5tupleIJNS5_1CILi128EEENS7_ILi96EEENS7_ILi256EEEEEELi256ENS_10bfloat16_tEfNS_4arch4Sm80ELb1ELb0ELb1ELb0ELb1ELb0ELb1ELb1EEENS1_21CollectiveEpilogueFwdINS6_IJS8_SA_S9_EEENS6_IJNS7_ILi1EEESI_SI_EEESC_SE_Li256ELb0ELb1ELb1ELb0EEENS1_30DynamicPersistentTileSchedulerILi256ELi256ELb1ELb1ELb0EEEEEEEEEvNT_6ParamsE)
        /*0038*/ 	.word	0x00000004


	//----- nvinfo : EIATTR_FRAME_SIZE
	.align		4
.L_20:
        /*003c*/ 	.byte	0x04, 0x11
        /*003e*/ 	.short	(.L_22 - .L_21)
	.align		4
.L_21:
        /*0040*/ 	.word	index@(_ZN7cutlass13device_kernelIN5flash19enable_sm80_to_sm89INS1_16FlashAttnFwdSm80INS1_25CollectiveMainloopFwdSm80ILi8ELi1ELb0EN4cute5tupleIJNS5_1CILi128EEENS7_ILi96EEENS7_ILi256EEEEEELi256ENS_10bfloat16_tEfNS_4arch4Sm80ELb1ELb0ELb1ELb0ELb1ELb0ELb1ELb1EEENS1_21CollectiveEpilogueFwdINS6_IJS8_SA_S9_EEENS6_IJNS7_ILi1EEESI_SI_EEESC_SE_Li256ELb0ELb1ELb1ELb0EEENS1_30DynamicPersistentTileSchedulerILi256ELi256ELb1ELb1ELb0EEEEEEEEEvNT_6ParamsE)
        /*0044*/ 	.word	0x00000000


	//----- nvinfo : EIATTR_REGCOUNT
	.align		4
.L_22:
        /*0048*/ 	.byte	0x04, 0x2f
        /*004a*/ 	.short	(.L_24 - .L_23)
	.align		4
.L_23:
        /*004c*/ 	.word	index@(_ZN7cutlass13device_kernelIN5flash19enable_sm80_to_sm89INS1_16FlashAttnFwdSm80INS1_25CollectiveMainloopFwdSm80ILi8ELi1ELb0EN4cute5tupleIJNS5_1CILi128EEENS7_ILi48EEENS7_ILi256EEEEEELi256ENS_10bfloat16_tEfNS_4arch4Sm80ELb0ELb1ELb1ELb1ELb1ELb1ELb1ELb1EEENS1_21CollectiveEpilogueFwdINS6_IJS8_SA_S9_EEENS6_IJNS7_ILi1EEESI_SI_EEESC_SE_Li256ELb1ELb1ELb1ELb0EEENS1_36VarlenDynamicPersistentTileSchedulerILi128ELi48ELi256ELi256ELb1ELb1ELb0ELb1ELb0ELb1EEEEEEEEEvNT_6ParamsE)
        /*0050*/ 	.word	0x00000004


	//----- nvinfo : EIATTR_FRAME_SIZE
	.align		4
.L_24:
        /*0054*/ 	.byte	0x04, 0x11
        /*0056*/ 	.short	(.L_26 - .L_25)
	.align		4
.L_25:
        /*0058*/ 	.word	index@(_ZN7cutlass13device_kernelIN5flash19enable_sm80_to_sm89INS1_16FlashAttnFwdSm80INS1_25CollectiveMainloopFwdSm80ILi8ELi1ELb0EN4cute5tupleIJNS5_1CILi128EEENS7_ILi48EEENS7_ILi256EEEEEELi256ENS_10bfloat16_tEfNS_4arch4Sm80ELb0ELb1ELb1ELb1ELb1ELb1ELb1ELb1EEENS1_21CollectiveEpilogueFwdINS6_IJS8_SA_S9_EEENS6_IJNS7_ILi1EEESI_SI_EEESC_SE_Li256ELb1ELb1ELb1ELb0EEENS1_36VarlenDynamicPersistentTileSchedulerILi128ELi48ELi256ELi256ELb1ELb1ELb0ELb1ELb0ELb1EEEEEEEEEvNT_6ParamsE)
        /*005c*/ 	.word	0x00000000


	//----- nvinfo : EIATTR_REGCOUNT
	.align		4
.L_26:
        /*0060*/ 	.byte	0x04, 0x2f
        /*0062*/ 	.short	(.L_28 - .L_27)
	.align		4
.L_27:
        /*0064*/ 	.word	index@(_ZN7cutlass13device_kernelIN5flash19enable_sm80_to_sm89INS1_16FlashAttnFwdSm80INS1_25CollectiveMainloopFwdSm80ILi8ELi1ELb0EN4cute5tupleIJNS5_1CILi128EEENS7_ILi64EEENS7_ILi256EEEEEELi256ENS_10bfloat16_tEfNS_4arch4Sm80ELb0ELb1ELb1ELb1ELb1ELb0ELb1ELb1EEENS1_21CollectiveEpilogueFwdINS6_IJS8_SA_S9_EEENS6_IJNS7_ILi1EEESI_SI_EEESC_SE_Li256ELb1ELb1ELb1ELb0EEENS1_36VarlenDynamicPersistentTileSchedulerILi128ELi64ELi256ELi256ELb1ELb1ELb0ELb1ELb0ELb1EEEEEEEEEvNT_6ParamsE)
        /*0068*/ 	.word	0x00000004


	//----- nvinfo : EIATTR_FRAME_SIZE
	.align		4
.L_28:
        /*006c*/ 	.byte	0x04, 0x11
        /*006e*/ 	.short	(.L_30 - .L_29)
	.align		4
.L_29:
        /*0070*/ 	.word	index@(_ZN7cutlass13device_kernelIN5flash19enable_sm80_to_sm89INS1_16FlashAttnFwdSm80INS1_25CollectiveMainloopFwdSm80ILi8ELi1ELb0EN4cute5tupleIJNS5_1CILi128EEENS7_ILi64EEENS7_ILi256EEEEEELi256ENS_10bfloat16_tEfNS_4arch4Sm80ELb0ELb1ELb1ELb1ELb1ELb0ELb1ELb1EEENS1_21CollectiveEpilogueFwdINS6_IJS8_SA_S9_EEENS6_IJNS7_ILi1EEESI_SI_EEESC_SE_Li256ELb1ELb1ELb1ELb0EEENS1_36VarlenDynamicPersistentTileSchedulerILi128ELi64ELi256ELi256ELb1ELb1ELb0ELb1ELb0ELb1EEEEEEEEEvNT_6ParamsE)
        /*0074*/ 	.word	0x00000000


	//----- nvinfo : EIATTR_REGCOUNT
	.align		4
.L_30:
        /*0078*/ 	.byte	0x04, 0x2f
        /*007a*/ 	.short	(.L_32 - .L_31)
	.align		4
.L_31:
        /*007c*/ 	.word	index@(_ZN7cutlass13device_kernelIN5flash19enable_sm80_to_sm89INS1_16FlashAttnFwdSm80INS1_25CollectiveMainloopFwdSm80ILi8ELi1ELb0EN4cute5tupleIJNS5_1CILi128EEENS7_ILi64EEENS7_ILi256EEEEEELi256ENS_10bfloat16_tEfNS_4arch4Sm80ELb0ELb1ELb1ELb0ELb1ELb0ELb1ELb1EEENS1_21CollectiveEpilogueFwdINS6_IJS8_SA_S9_EEENS6_IJNS7_ILi1EEESI_SI_EEESC_SE_Li256ELb0ELb1ELb1ELb0EEENS1_19SingleTileSchedulerILb0ELb1ELb1ELi128EEEEEEEEEvNT_6ParamsE)
        /*0080*/ 	.word	0x00000004


	//----- nvinfo : EIATTR_FRAME_SIZE
	.align		4
.L_32:
        /*0084*/ 	.byte	0x04, 0x11
        /*0086*/ 	.short	(.L_34 - .L_33)
	.align		4
.L_33:
        /*0088*/ 	.word	index@(_ZN7cutlass13device_kernelIN5flash19enable_sm80_to_sm89INS1_16FlashAttnFwdSm80INS1_25CollectiveMainloopFwdSm80ILi8ELi1ELb0EN4cute5tupleIJNS5_1CILi128EEENS7_ILi64EEENS7_ILi256EEEEEELi256ENS_10bfloat16_tEfNS_4arch4Sm80ELb0ELb1ELb1ELb0ELb1ELb0ELb1ELb1EEENS1_21CollectiveEpilogueFwdINS6_IJS8_SA_S9_EEENS6_IJNS7_ILi1EEESI_SI_EEESC_SE_Li256ELb0ELb1ELb1ELb0EEENS1_19SingleTileSchedulerILb0ELb1ELb1ELi128EEEEEEEEEvNT_6ParamsE)
        /*008c*/ 	.word	0x00000000


	//----- nvinfo : EIATTR_REGCOUNT
	.align		4
.L_34:
        /*0090*/ 	.byte	0x04, 0x2f
        /*0092*/ 	.short	(.L_36 - .L_35)
	.align		4
.L_35:
        /*0094*/ 	.word	index@(_ZN7cutlass13device_kernelIN5flash19enable_sm80_to_sm89INS1_16FlashAttnFwdSm80INS1_25CollectiveMainloopFwdSm80ILi8ELi1ELb0EN4cute5tupleIJNS5_1CILi128EEENS7_ILi48EEENS7_ILi256EEEEEELi256ENS_10bfloat16_tEfNS_4arch4Sm80ELb0ELb0ELb1ELb1ELb1ELb1ELb1ELb1EEENS1_21CollectiveEpilogueFwdINS6_IJS8_SA_S9_EEENS6_IJNS7_ILi1EEESI_SI_EEESC_SE_Li256ELb1ELb1ELb1ELb0EEENS1_36VarlenDynamicPersistentTileSchedulerILi128ELi48ELi256ELi256ELb1ELb1ELb0ELb0ELb1ELb1EEEEEEEEEvNT_6ParamsE)
        /*0098*/ 	.word	0x00000004


	//----- nvinfo : EIATTR_FRAME_SIZE
	.align		4
.L_36:
        /*009c*/ 	.byte	0x04, 0x11
        /*009e*/ 	.short	(.L_38 - .L_37)
	.align		4
.L_37:
        /*00a0*/ 	.word	index@(_ZN7cutlass13device_kernelIN5flash19enable_sm80_to_sm89INS1_16FlashAttnFwdSm80INS1_25CollectiveMainloopFwdSm80ILi8ELi1ELb0EN4cute5tupleIJNS5_1CILi128EEENS7_ILi48EEENS7_ILi256EEEEEELi256ENS_10bfloat16_tEfNS_4arch4Sm80ELb0ELb0ELb1ELb1ELb1ELb1ELb1ELb1EEENS1_21CollectiveEpilogueFwdINS6_IJS8_SA_S9_EEENS6_IJNS7_ILi1EEESI_SI_EEESC_SE_Li256ELb1ELb1ELb1ELb0EEENS1_36VarlenDynamicPersistentTileSchedulerILi128ELi48ELi256ELi256ELb1ELb1ELb0ELb0ELb1ELb1EEEEEEEEEvNT_6ParamsE)
        /*00a4*/ 	.word	0x00000000


	//----- nvinfo : EIATTR_REGCOUNT
	.align		4
.L_38:
        /*00a8*/ 	.byte	0x04, 0x2f
        /*00aa*/ 	.short	(.L_40 - .L_39)
	.align		4
.L_39:
        /*00ac*/ 	.word	index@(_ZN7cutlass13device_kernelIN5flash19enable_sm80_to_sm89INS1_16FlashAttnFwdSm80INS1_25CollectiveMainloopFwdSm80ILi8ELi1ELb0EN4cute5tupleIJNS5_1CILi128EEENS7_ILi64EEENS7_ILi256EEEEEELi256ENS_10bfloat16_tEfNS_4arch4Sm80ELb0ELb0ELb1ELb1ELb1ELb0ELb1ELb1EEENS1_21CollectiveEpilogueFwdINS6_IJS8_SA_S9_EEENS6_IJNS7_ILi1EEESI_SI_EEESC_SE_Li256ELb1ELb1ELb1ELb0EEENS1_36VarlenDynamicPersistentTileSchedulerILi128ELi64ELi256ELi256ELb1ELb1ELb0ELb0ELb1ELb1EEEEEEEEEvNT_6ParamsE)
        /*00b0*/ 	.word	0x00000004


	//----- nvinfo : EIATTR_FRAME_SIZE
	.align		4
.L_40:
        /*00b4*/ 	.byte	0x04, 0x11
        /*00b6*/ 	.short	(.L_42 - .L_41)
	.align		4
.L_41:
        /*00b8*/ 	.word	index@(_ZN7cutlass13device_kernelIN5flash19enable_sm80_to_sm89INS1_16FlashAttnFwdSm80INS1_25CollectiveMainloopFwdSm80ILi8ELi1ELb0EN4cute5tupleIJNS5_1CILi128EEENS7_ILi64EEENS7_ILi256EEEEEELi256ENS_10bfloat16_tEfNS_4arch4Sm80ELb0ELb0ELb1ELb1ELb1ELb0ELb1ELb1EEENS1_21CollectiveEpilogueFwdINS6_IJS8_SA_S9_EEENS6_IJNS7_ILi1EEESI_SI_EEESC_SE_Li256ELb1ELb1ELb1ELb0EEENS1_36VarlenDynamicPersistentTileSchedulerILi128ELi64ELi256ELi256ELb1ELb1ELb0ELb0ELb1ELb1EEEEEEEEEvNT_6ParamsE)
        /*00bc*/ 	.word	0x00000000


	//----- nvinfo : EIATTR_REGCOUNT
	.align		4
.L_42:
        /*00c0*/ 	.byte	0x04, 0x2f
        /*00c2*/ 	.short	(.L_44 - .L_43)
	.align		4
.L_43:
        /*00c4*/ 	.word	index@(_ZN7cutlass13device_kernelIN5flash19enable_sm80_to_sm89INS1_16FlashAttnFwdSm80INS1_25CollectiveMainloopFwdSm80ILi8ELi1ELb0EN4cute5tupleIJNS5_1CILi128EEENS7_ILi96EEENS7_ILi256EEEEEELi256ENS_10bfloat16_tEfNS_4arch4Sm80ELb0ELb0ELb1ELb0ELb1ELb0ELb1ELb1EEENS1_21CollectiveEpilogueFwdINS6_IJS8_SA_S9_EEENS6_IJNS7_ILi1EEESI_SI_EEESC_SE_Li256ELb0ELb1ELb1ELb0EEENS1_19SingleTileSchedulerILb0ELb1ELb1ELi128EEEEEEEEEvNT_6ParamsE)
        /*00c8*/ 	.word	0x00000004


	//----- nvinfo : EIATTR_FRAME_SIZE
	.align		4
.L_44:
        /*00cc*/ 	.byte	0x04, 0x11
        /*00ce*/ 	.short	(.L_46 - .L_45)
	.align		4
.L_45:
        /*00d0*/ 	.word	index@(_ZN7cutlass13device_kernelIN5flash19enable_sm80_to_sm89INS1_16FlashAttnFwdSm80INS1_25CollectiveMainloopFwdSm80ILi8ELi1ELb0EN4cute5tupleIJNS5_1CILi128EEENS7_ILi96EEENS7_ILi256EEEEEELi256ENS_10bfloat16_tEfNS_4arch4Sm80ELb0ELb0ELb1ELb0ELb1ELb0ELb1ELb1EEENS1_21CollectiveEpilogueFwdINS6_IJS8_SA_S9_EEENS6_IJNS7_ILi1EEESI_SI_EEESC_SE_Li256ELb0ELb1ELb1ELb0EEENS1_19SingleTileSchedulerILb0ELb1ELb1ELi128EEEEEEEEEvNT_6ParamsE)
        /*00d4*/ 	.word	0x00000000


	//----- nvinfo : EIATTR_REGCOUNT
	.align		4
.L_46:
        /*00d8*/ 	.byte	0x04, 0x2f
        /*00da*/ 	.short	(.L_48 - .L_47)
	.align		4
.L_47:
        /*00dc*/ 	.word	index@(_ZN7cutlass13device_kernelIN5flash19enable_sm80_to_sm89INS1_16FlashAttnFwdSm80INS1_25CollectiveMainloopFwdSm80ILi8ELi1ELb0EN4cute5tupleIJNS5_1CILi128EEENS7_ILi32EEENS7_ILi256EEEEEELi256ENS_10bfloat16_tEfNS_4arch4Sm80ELb1ELb0ELb1ELb1ELb1ELb1ELb1ELb1EEENS1_21CollectiveEpilogueFwdINS6_IJS8_SA_S9_EEENS6_IJNS7_ILi1EEESI_SI_EEESC_SE_Li256ELb1ELb1ELb1ELb0EEENS1_36VarlenDynamicPersistentTileSchedulerILi128ELi32ELi256ELi256ELb1ELb1ELb0ELb1ELb1ELb1EEEEEEEEEvNT_6ParamsE)
        /*00e0*/ 	.word	0x00000004


	//----- nvinfo : EIATTR_FRAME_SIZE
	.align		4
.L_48:
        /*00e4*/ 	.byte	0x04, 0x11
        /*00e6*/ 	.short	(.L_50 - .L_49)
	.align		4
.L_49:
        /*00e8*/ 	.word	index@(_ZN7cutlass13device_kernelIN5flash19enable_sm80_to_sm89INS1_16FlashAttnFwdSm80INS1_25CollectiveMainloopFwdSm80ILi8ELi1ELb0EN4cute5tupleIJNS5_1CILi128EEENS7_ILi32EEENS7_ILi256EEEEEELi256ENS_10bfloat16_tEfNS_4arch4Sm80ELb1ELb0ELb1ELb1ELb1ELb1ELb1ELb1EEENS1_21CollectiveEpilogueFwdINS6_IJS8_SA_S9_EEENS6_IJNS7_ILi1EEESI_SI_EEESC_SE_Li256ELb1ELb1ELb1ELb0EEENS1_36VarlenDynamicPersistentTileSchedulerILi128ELi32ELi256ELi256ELb1ELb1ELb0ELb1ELb1ELb1EEEEEEEEEvNT_6ParamsE)
        /*00ec*/ 	.word	0x00000000


	//----- nvinfo : EIATTR_REGCOUNT
	.align		4
.L_50:
        /*00f0*/ 	.byte	0x04, 0x2f
        /*00f2*/ 	.short	(.L_52 - .L_51)
	.align		4
.L_51:
        /*00f4*/ 	.word	index@(_ZN7cutlass13device_kernelIN5flash19enable_sm80_to_sm89INS1_16FlashAttnFwdSm80INS1_25CollectiveMainloopFwdSm80ILi8ELi1ELb1EN4cute5tupleIJNS5_1CILi128EEENS7_ILi48EEENS7_ILi256EEEEEELi256ENS_10bfloat16_tEfNS_4arch4Sm80ELb1ELb0ELb1ELb1ELb1ELb0ELb1ELb1EEENS1_21CollectiveEpilogueFwdINS6_IJS8_SA_S9_EEENS6_IJNS7_ILi1EEESI_SI_EEESC_SE_Li256ELb1ELb1ELb1ELb0EEENS1_36VarlenDynamicPersistentTileSchedulerILi128ELi48ELi256ELi256ELb1ELb1ELb0ELb1ELb1ELb1EEEEEEEEEvNT_6ParamsE)
        /*00f8*/ 	.word	0x00000004


	//----- nvinfo : EIATTR_FRAME_SIZE
	.align		4
.L_52:
        /*00fc*/ 	.byte	0x04, 0x11
        /*00fe*/ 	.short	(.L_54 - .L_53)
	.align		4
.L_53:
        /*0100*/ 	.word	index@(_ZN7cutlass13device_kernelIN5flash19enable_sm80_to_sm89INS1_16FlashAttnFwdSm80INS1_25CollectiveMainloopFwdSm80ILi8ELi1ELb1EN4cute5tupleIJNS5_1CILi128EEENS7_ILi48EEENS7_ILi256EEEEEELi256ENS_10bfloat16_tEfNS_4arch4Sm80ELb1ELb0ELb1ELb1ELb1ELb0ELb1ELb1EEENS1_21CollectiveEpilogueFwdINS6_IJS8_SA_S9_EEENS6_IJNS7_ILi1EEESI_SI_EEESC_SE_Li256ELb1ELb1ELb1ELb0EEENS1_36VarlenDynamicPersistentTileSchedulerILi128ELi48ELi256ELi256ELb1ELb1ELb0ELb1ELb1ELb1EEEEEEEEEvNT_6ParamsE)
        /*0104*/ 	.word	0x00000000


	//----- nvinfo : EIATTR_REGCOUNT
	.align		4
.L_54:
        /*0108*/ 	.byte	0x04, 0x2f
        /*010a*/ 	.short	(.L_56 - .L_55)
	.align		4
.L_55:
        /*010c*/ 	.word	index@(_ZN7cutlass13device_kernelIN5flash19enable_sm80_to_sm89INS1_16FlashAttnFwdSm80INS1_25CollectiveMainloopFwdSm80ILi8ELi1ELb1EN4cute5tupleIJNS5_1CILi128EEENS7_ILi64EEENS7_ILi256EEEEEELi256ENS_10bfloat16_tEfNS_4arch4Sm80ELb1ELb0ELb1ELb0ELb1ELb0ELb1ELb1EEENS1_21CollectiveEpilogueFwdINS6_IJS8_SA_S9_EEENS6_IJNS7_ILi1EEESI_SI_EEESC_SE_Li256ELb0ELb1ELb1ELb0EEENS1_30DynamicPersistentTileSchedulerILi256ELi256ELb1ELb1ELb0EEEEEEEEEvNT_6ParamsE)
        /*0110*/ 	.word	0x00000004


	//----- nvinfo : EIATTR_FRAME_SIZE
	.align		4
.L_56:
        /*0114*/ 	.byte	0x04, 0x11
        /*0116*/ 	.short	(.L_58 - .L_57)
	.align		4
.L_57:
        /*0118*/ 	.word	index@(_ZN7cutlass13device_kernelIN5flash19enable_sm80_to_sm89INS1_16FlashAttnFwdSm80INS1_25CollectiveMainloopFwdSm80ILi8ELi1ELb1EN4cute5tupleIJNS5_1CILi128EEENS7_ILi64EEENS7_ILi256EEEEEELi256ENS_10bfloat16_tEfNS_4arch4Sm80ELb1ELb0ELb1ELb0ELb1ELb0ELb1ELb1EEENS1_21CollectiveEpilogueFwdINS6_IJS8_SA_S9_EEENS6_IJNS7_ILi1EEESI_SI_EEESC_SE_Li256ELb0ELb1ELb1ELb0EEENS1_30DynamicPersistentTileSchedulerILi256ELi256ELb1ELb1ELb0EEEEEEEEEvNT_6ParamsE)
        /*011c*/ 	.word	0x00000000


	//----- nvinfo : EIATTR_REGCOUNT
	.align		4
.L_58:
        /*0120*/ 	.byte	0x04, 0x2f
        /*0122*/ 	.short	(.L_60 - .L_59)
	.align		4
.L_59:
        /*0124*/ 	.word	index@(_ZN7cutlass13device_kernelIN5flash19enable_sm80_to_sm89INS1_16FlashAttnFwdSm80INS1_25CollectiveMainloopFwdSm80ILi8ELi1ELb0EN4cute5tupleIJNS5_1CILi128EEENS7_ILi32EEENS7_ILi256EEEEEELi256ENS_10bfloat16_tEfNS_4arch4Sm80ELb0ELb1ELb1ELb1ELb1ELb1ELb1ELb1EEENS1_21CollectiveEpilogueFwdINS6_IJS8_SA_S9_EEENS6_IJNS7_ILi1EEESI_SI_EEESC_SE_Li256ELb1ELb1ELb1ELb0EEENS1_36VarlenDynamicPersistentTileSchedulerILi128ELi32ELi256ELi256ELb1ELb1ELb0ELb1ELb0ELb1EEEEEEEEEvNT_6ParamsE)
        /*0128*/ 	.word	0x00000004


	//----- nvinfo : EIATTR_FRAME_SIZE
	.align		4
.L_60:
        /*012c*/ 	.byte	0x04, 0x11
        /*012e*/ 	.short	(.L_62 - .L_61)
	.align		4
.L_61:
        /*0130*/ 	.word	index@(_ZN7cutlass13device_kernelIN5flash19enable_sm80_to_sm89INS1_16FlashAttnFwdSm80INS1_25CollectiveMainloopFwdSm80ILi8ELi1ELb0EN4cute5tupleIJNS5_1CILi128EEENS7_ILi32EEENS7_ILi256EEEEEELi256ENS_10bfloat16_tEfNS_4arch4Sm80ELb0ELb1ELb1ELb1ELb1ELb1ELb1ELb1EEENS1_21CollectiveEpilogueFwdINS6_IJS8_SA_S9_EEENS6_IJNS7_ILi1EEESI_SI_EEESC_SE_Li256ELb1ELb1ELb1ELb0EEENS1_36VarlenDynamicPersistentTileSchedulerILi128ELi32ELi256ELi256ELb1ELb1ELb0ELb1ELb0ELb1EEEEEEEEEvNT_6ParamsE)
        /*0134*/ 	.word	0x00000000


	//----- nvinfo : EIATTR_REGCOUNT
	.align		4
.L_62:
        /*0138*/ 	.byte	0x04, 0x2f
        /*013a*/ 	.short	(.L_64 - .L_63)
	.align		4
.L_63:
        /*013c*/ 	.word	index@(_ZN7cutlass13device_kernelIN5flash19enable_sm80_to_sm89INS1_16FlashAttnFwdSm80INS1_25CollectiveMainloopFwdSm80ILi8ELi1ELb1EN4cute5tupleIJNS5_1CILi128EEENS7_ILi48EEENS7_ILi256EEEEEELi256ENS_10bfloat16_tEfNS_4arch4Sm80ELb0ELb1ELb1ELb1ELb1ELb0ELb1ELb1EEENS1_21CollectiveEpilogueFwdINS6_IJS8_SA_S9_EEENS6_IJNS7_ILi1EEESI_SI_EEESC_SE_Li256ELb1ELb1ELb1ELb0EEENS1_36VarlenDynamicPersistentTileSchedulerILi128ELi48ELi256ELi256ELb1ELb1ELb0ELb1ELb0ELb1EEEEEEEEEvNT_6ParamsE)
        /*0140*/ 	.word	0x00000004


	//----- nvinfo : EIATTR_FRAME_SIZE
	.align		4
.L_64:
        /*0144*/ 	.byte	0x04, 0x11
        /*0146*/ 	.short	(.L_66 - .L_65)
	.align		4
.L_65:
        /*0148*/ 	.word	index@(_ZN7cutlass13device_kernelIN5flash19enable_sm80_to_sm89INS1_16FlashAttnFwdSm80INS1_25CollectiveMainloopFwdSm80ILi8ELi1ELb1EN4cute5tupleIJNS5_1CILi128EEENS7_ILi48EEENS7_ILi256EEEEEELi256ENS_10bfloat16_tEfNS_4arch4Sm80ELb0ELb1ELb1ELb1ELb1ELb0ELb1ELb1EEENS1_21CollectiveEpilogueFwdINS6_IJS8_SA_S9_EEENS6_IJNS7_ILi1EEESI_SI_EEESC_SE_Li256ELb1ELb1ELb1ELb0EEENS1_36VarlenDynamicPersistentTileSchedulerILi128ELi48ELi256ELi256ELb1ELb1ELb0ELb1ELb0ELb1EEEEEEEEEvNT_6ParamsE)
        /*014c*/ 	.word	0x00000000


	//----- nvinfo : EIATTR_REGCOUNT
	.align		4
.L_66:
        /*0150*/ 	.byte	0x04, 0x2f
        /*0152*/ 	.short	(.L_68 - .L_67)
	.align		4
.L_67:
        /*0154*/ 	.word	index@(_ZN7cutlass13device_kernelIN5flash19enable_sm80_to_sm89INS1_16FlashAttnFwdSm80INS1_25CollectiveMainloopFwdSm80ILi8ELi1ELb1EN4cute5tupleIJNS5_1CILi128EEENS7_ILi48EEENS7_ILi256EEEEEELi256ENS_10bfloat16_tEfNS_4arch4Sm80ELb0ELb1ELb1ELb0ELb1ELb0ELb1ELb1EEENS1_21CollectiveEpilogueFwdINS6_IJS8_SA_S9_EEENS6_IJNS7_ILi1EEESI_SI_EEESC_SE_Li256ELb0ELb1ELb1ELb0EEENS1_19SingleTileSchedulerILb0ELb1ELb1ELi128EEEEEEEEEvNT_6ParamsE)
        /*0158*/ 	.word	0x00000004


	//----- nvinfo : EIATTR_FRAME_SIZE
	.align		4
.L_68:
        /*015c*/ 	.byte	0x04, 0x11
        /*015e*/ 	.short	(.L_70 - .L_69)
	.align		4
.L_69:
        /*0160*/ 	.word	index@(_ZN7cutlass13device_kernelIN5flash19enable_sm80_to_sm89INS1_16FlashAttnFwdSm80INS1_25CollectiveMainloopFwdSm80ILi8ELi1ELb1EN4cute5tupleIJNS5_1CILi128EEENS7_ILi48EEENS7_ILi256EEEEEELi256ENS_10bfloat16_tEfNS_4arch4Sm80ELb0ELb1ELb1ELb0ELb1ELb0ELb1ELb1EEENS1_21CollectiveEpilogueFwdINS6_IJS8_SA_S9_EEENS6_IJNS7_ILi1EEESI_SI_EEESC_SE_Li256ELb0ELb1ELb1ELb0EEENS1_19SingleTileSchedulerILb0ELb1ELb1ELi128EEEEEEEEEvNT_6ParamsE)
        /*0164*/ 	.word	0x00000000


	//----- nvinfo : EIATTR_REGCOUNT
	.align		4
.L_70:
        /*0168*/ 	.byte	0x04, 0x2f
        /*016a*/ 	.short	(.L_72 - .L_71)
	.align		4
.L_71:
        /*016c*/ 	.word	index@(_ZN7cutlass13device_kernelIN5flash19enable_sm80_to_sm89INS1_16FlashAttnFwdSm80INS1_25CollectiveMainloopFwdSm80ILi8ELi1ELb0EN4cute5tupleIJNS5_1CILi128EEENS7_ILi32EEENS7_ILi256EEEEEELi256ENS_10bfloat16_tEfNS_4arch4Sm80ELb0ELb0ELb1ELb1ELb1ELb1ELb1ELb1EEENS1_21CollectiveEpilogueFwdINS6_IJS8_SA_S9_EEENS6_IJNS7_ILi1EEESI_SI_EEESC_SE_Li256ELb1ELb1ELb1ELb0EEENS1_36VarlenDynamicPersistentTileSchedulerILi128ELi32ELi256ELi256ELb1ELb1ELb0ELb0ELb1ELb1EEEEEEEEEvNT_6ParamsE)
        /*0170*/ 	.word	0x00000004


	//----- nvinfo : EIATTR_FRAME_SIZE
	.align		4
.L_72:
        /*0174*/ 	.byte	0x04, 0x11
        /*0176*/ 	.short	(.L_74 - .L_73)
	.align		4
.L_73:
        /*0178*/ 	.word	index@(_ZN7cutlass13device_kernelIN5flash19enable_sm80_to_sm89INS1_16FlashAttnFwdSm80INS1_25CollectiveMainloopFwdSm80ILi8ELi1ELb0EN4cute5tupleIJNS5_1CILi128EEENS7_ILi32EEENS7_ILi256EEEEEELi256ENS_10bfloat16_tEfNS_4arch4Sm80ELb0ELb0ELb1ELb1ELb1ELb1ELb1ELb1EEENS1_21CollectiveEpilogueFwdINS6_IJS8_SA_S9_EEENS6_IJNS7_ILi1EEESI_SI_EEESC_SE_Li256ELb1ELb1ELb1ELb0EEENS1_36VarlenDynamicPersistentTileSchedulerILi128ELi32ELi256ELi256ELb1ELb1ELb0ELb0ELb1ELb1EEEEEEEEEvNT_6ParamsE)
        /*017c*/ 	.word	0x00000000


	//----- nvinfo : EIATTR_REGCOUNT
	.align		4
.L_74:
        /*0180*/ 	.byte	0x04, 0x2f
        /*0182*/ 	.short	(.L_76 - .L_75)
	.align		4
.L_75:
        /*0184*/ 	.word	index@(_ZN7cutlass13device_kernelIN5flash19enable_sm80_to_sm89INS1_16FlashAttnFwdSm80INS1_25CollectiveMainloopFwdSm80ILi8ELi1ELb1EN4cute5tupleIJNS5_1CILi128EEENS7_ILi48EEENS7_ILi256EEEEEELi256ENS_10bfloat16_tEfNS_4arch4Sm80ELb0ELb0ELb1ELb1ELb1ELb0ELb1ELb1EEENS1_21CollectiveEpilogueFwdINS6_IJS8_SA_S9_EEENS6_IJNS7_ILi1EEESI_SI_EEESC_SE_Li256ELb1ELb1ELb1ELb0EEENS1_36VarlenDynamicPersistentTileSchedulerILi128ELi48ELi256ELi256ELb1ELb1ELb0ELb0ELb1ELb1EEEEEEEEEvNT_6ParamsE)
        /*0188*/ 	.word	0x00000004


	//----- nvinfo : EIATTR_FRAME_SIZE
	.align		4
.L_76:
        /*018c*/ 	.byte	0x04, 0x11
        /*018e*/ 	.short	(.L_78 - .L_77)
	.align		4
.L_77:
        /*0190*/ 	.word	index@(_ZN7cutlass13device_kernelIN5flash19enable_sm80_to_sm89INS1_16FlashAttnFwdSm80INS1_25CollectiveMainloopFwdSm80ILi8ELi1ELb1EN4cute5tupleIJNS5_1CILi128EEENS7_ILi48EEENS7_ILi256EEEEEELi256ENS_10bfloat16_tEfNS_4arch4Sm80ELb0ELb0ELb1ELb1ELb1ELb0ELb1ELb1EEENS1_21CollectiveEpilogueFwdINS6_IJS8_SA_S9_EEENS6_IJNS7_ILi1EEESI_SI_EEESC_SE_Li256ELb1ELb1ELb1ELb0EEENS1_36VarlenDynamicPersistentTileSchedulerILi128ELi48ELi256ELi256ELb1ELb1ELb0ELb0ELb1ELb1EEEEEEEEEvNT_6ParamsE)
        /*0194*/ 	.word	0x00000000


	//----- nvinfo : EIATTR_REGCOUNT
	.align		4
.L_78:
        /*0198*/ 	.byte	0x04, 0x2f
        /*019a*/ 	.short	(.L_80 - .L_79)
	.align		4
.L_79:
        /*019c*/ 	.word	index@(_ZN7cutlass13device_kernelIN5flash19enable_sm80_to_sm89INS1_16FlashAttnFwdSm80INS1_25CollectiveMainloopFwdSm80ILi8ELi1ELb1EN4cute5tupleIJNS5_1CILi128EEENS7_ILi64EEENS7_ILi256EEEEEELi256ENS_10bfloat16_tEfNS_4arch4Sm80ELb0ELb0ELb1ELb0ELb1ELb0ELb1ELb1EEENS1_21CollectiveEpilogueFwdINS6_IJS8_SA_S9_EEENS6_IJNS7_ILi1EEESI_SI_EEESC_SE_Li256ELb0ELb1ELb1ELb0EEENS1_19SingleTileSchedulerILb0ELb1ELb1ELi128EEEEEEEEEvNT_6ParamsE)
        /*01a0*/ 	.word	0x00000004


	//----- nvinfo : EIATTR_FRAME_SIZE
	.align		4
.L_80:
        /*01a4*/ 	.byte	0x04, 0x11
        /*01a6*/ 	.short	(.L_82 - .L_81)
	.align		4
.L_81:
        /*01a8*/ 	.word	index@(_ZN7cutlass13device_kernelIN5flash19enable_sm80_to_sm89INS1_16FlashAttnFwdSm80INS1_25CollectiveMainloopFwdSm80ILi8ELi1ELb1EN4cute5tupleIJNS5_1CILi128EEENS7_ILi64EEENS7_ILi256EEEEEELi256ENS_10bfloat16_tEfNS_4arch4Sm80ELb0ELb0ELb1ELb0ELb1ELb0ELb1ELb1EEENS1_21CollectiveEpilogueFwdINS6_IJS8_SA_S9_EEENS6_IJNS7_ILi1EEESI_SI_EEESC_SE_Li256ELb0ELb1ELb1ELb0EEENS1_19SingleTileSchedulerILb0ELb1ELb1ELi128EEEEEEEEEvNT_6ParamsE)
        /*01ac*/ 	.word	0x00000000


	//----- nvinfo : EIATTR_MIN_STACK_SIZE
	.align		4
.L_82:
        /*01b0*/ 	.byte	0x04, 0x12
        /*01b2*/ 	.short	(.L_84 - .L_83)
	.align		4
.L_83:
        /*01b4*/ 	.word	index@(_ZN7cutlass13device_kernelIN5flash19enable_sm80_to_sm89INS1_16FlashAttnFwdSm80INS1_25CollectiveMainloopFwdSm80ILi8ELi1ELb1EN4cute5tupleIJNS5_1CILi128EEENS7_ILi64EEENS7_ILi256EEEEEELi256ENS_10bfloat16_tEfNS_4arch4Sm80ELb0ELb0ELb1ELb0ELb1ELb0ELb1ELb1EEENS1_21CollectiveEpilogueFwdINS6_IJS8_SA_S9_EEENS6_IJNS7_ILi1EEESI_SI_EEESC_SE_Li256ELb0ELb1ELb1ELb0EEENS1_19SingleTileSchedulerILb0ELb1ELb1ELi128EEEEEEEEEvNT_6ParamsE)
        /*01b8*/ 	.word	0x00000000


	//----- nvinfo : EIATTR_MIN_STACK_SIZE
	.align		4
.L_84:
        /*01bc*/ 	.byte	0x04, 0x12
        /*01be*/ 	.short	(.L_86 - .L_85)
	.align		4
.L_85:
        /*01c0*/ 	.word	index@(_ZN7cutlass13device_kernelIN5flash19enable_sm80_to_sm89INS1_16FlashAttnFwdSm80INS1_25CollectiveMainloopFwdSm80ILi8ELi1ELb1EN4cute5tupleIJNS5_1CILi128EEENS7_ILi48EEENS7_ILi256EEEEEELi256ENS_10bfloat16_tEfNS_4arch4Sm80ELb0ELb0ELb1ELb1ELb1ELb0ELb1ELb1EEENS1_21CollectiveEpilogueFwdINS6_IJS8_SA_S9_EEENS6_IJNS7_ILi1EEESI_SI_EEESC_SE_Li256ELb1ELb1ELb1ELb0EEENS1_36VarlenDynamicPersistentTileSchedulerILi128ELi48ELi256ELi256ELb1ELb1ELb0ELb0ELb1ELb1EEEEEEEEEvNT_6ParamsE)
        /*01c4*/ 	.word	0x00000000


	//----- nvinfo : EIATTR_MIN_STACK_SIZE
	.align		4
.L_86:
        /*01c8*/ 	.byte	0x04, 0x12
        /*01ca*/ 	.short	(.L_88 - .L_87)
	.align		4
.L_87:
        /*01cc*/ 	.word	index@(_ZN7cutlass13device_kernelIN5flash19enable_sm80_to_sm89INS1_16FlashAttnFwdSm80INS1_25CollectiveMainloopFwdSm80ILi8ELi1ELb0EN4cute5tupleIJNS5_1CILi128EEENS7_ILi32EEENS7_ILi256EEEEEELi256ENS_10bfloat16_tEfNS_4arch4Sm80ELb0ELb0ELb1ELb1ELb1ELb1ELb1ELb1EEENS1_21CollectiveEpilogueFwdINS6_IJS8_SA_S9_EEENS6_IJNS7_ILi1EEESI_SI_EEESC_SE_Li256ELb1ELb1ELb1ELb0EEENS1_36VarlenDynamicPersistentTileSchedulerILi128ELi32ELi256ELi256ELb1ELb1ELb0ELb0ELb1ELb1EEEEEEEEEvNT_6ParamsE)
        /*01d0*/ 	.word	0x00000000


	//----- nvinfo : EIATTR_MIN_STACK_SIZE
	.align		4
.L_88:
        /*01d4*/ 	.byte	0x04, 0x12
        /*01d6*/ 	.short	(.L_90 - .L_89)
	.align		4
.L_89:
        /*01d8*/ 	.word	index@(_ZN7cutlass13device_kernelIN5flash19enable_sm80_to_sm89INS1_16FlashAttnFwdSm80INS1_25CollectiveMainloopFwdSm80ILi8ELi1ELb1EN4cute5tupleIJNS5_1CILi128EEENS7_ILi48EEENS7_ILi256EEEEEELi256ENS_10bfloat16_tEfNS_4arch4Sm80ELb0ELb1ELb1ELb0ELb1ELb0ELb1ELb1EEENS1_21CollectiveEpilogueFwdINS6_IJS8_SA_S9_EEENS6_IJNS7_ILi1EEESI_SI_EEESC_SE_Li256ELb0ELb1ELb1ELb0EEENS1_19SingleTileSchedulerILb0ELb1ELb1ELi128EEEEEEEEEvNT_6ParamsE)
        /*01dc*/ 	.word	0x00000000


	//----- nvinfo : EIATTR_MIN_STACK_SIZE
	.align		4
.L_90:
        /*01e0*/ 	.byte	0x04, 0x12
        /*01e2*/ 	.short	(.L_92 - .L_91)
	.align		4
.L_91:
        /*01e4*/ 	.word	index@(_ZN7cutlass13device_kernelIN5flash19enable_sm80_to_sm89INS1_16FlashAttnFwdSm80INS1_25CollectiveMainloopFwdSm80ILi8ELi1ELb1EN4cute5tupleIJNS5_1CILi128EEENS7_ILi48EEENS7_ILi256EEEEEELi256ENS_10bfloat16_tEfNS_4arch4Sm80ELb0ELb1ELb1ELb1ELb1ELb0ELb1ELb1EEENS1_21CollectiveEpilogueFwdINS6_IJS8_SA_S9_EEENS6_IJNS7_ILi1EEESI_SI_EEESC_SE_Li256ELb1ELb1ELb1ELb0EEENS1_36VarlenDynamicPersistentTileSchedulerILi128ELi48ELi256ELi256ELb1ELb1ELb0ELb1ELb0ELb1EEEEEEEEEvNT_6ParamsE)
        /*01e8*/ 	.word	0x00000000


	//----- nvinfo : EIATTR_MIN_STACK_SIZE
	.align		4
.L_92:
        /*01ec*/ 	.byte	0x04, 0x12
        /*01ee*/ 	.short	(.L_94 - .L_93)
	.align		4
.L_93:
        /*01f0*/ 	.word	index@(_ZN7cutlass13device_kernelIN5flash19enable_sm80_to_sm89INS1_16FlashAttnFwdSm80INS1_25CollectiveMainloopFwdSm80ILi8ELi1ELb0EN4cute5tupleIJNS5_1CILi128EEENS7_ILi32EEENS7_ILi256EEEEEELi256ENS_10bfloat16_tEfNS_4arch4Sm80ELb0ELb1ELb1ELb1ELb1ELb1ELb1ELb1EEENS1_21CollectiveEpilogueFwdINS6_IJS8_SA_S9_EEENS6_IJNS7_ILi1EEESI_SI_EEESC_SE_Li256ELb1ELb1ELb1ELb0EEENS1_36VarlenDynamicPersistentTileSchedulerILi128ELi32ELi256ELi256ELb1ELb1ELb0ELb1ELb0ELb1EEEEEEEEEvNT_6ParamsE)
        /*01f4*/ 	.word	0x00000000


	//----- nvinfo : EIATTR_MIN_STACK_SIZE
	.align		4
.L_94:
        /*01f8*/ 	.byte	0x04, 0x12
        /*01fa*/ 	.short	(.L_96 - .L_95)
	.align		4
.L_95:
        /*01fc*/ 	.word	index@(_ZN7cutlass13device_kernelIN5flash19enable_sm80_to_sm89INS1_16FlashAttnFwdSm80INS1_25CollectiveMainloopFwdSm80ILi8ELi1ELb1EN4cute5tupleIJNS5_1CILi128EEENS7_ILi64EEENS7_ILi256EEEEEELi256ENS_10bfloat16_tEfNS_4arch4Sm80ELb1ELb0ELb1ELb0ELb1ELb0ELb1ELb1EEENS1_21CollectiveEpilogueFwdINS6_IJS8_SA_S9_EEENS6_IJNS7_ILi1EEESI_SI_EEESC_SE_Li256ELb0ELb1ELb1ELb0EEENS1_30DynamicPersistentTileSchedulerILi256ELi256ELb1ELb1ELb0EEEEEEEEEvNT_6ParamsE)
        /*0200*/ 	.word	0x00000000


	//----- nvinfo : EIATTR_MIN_STACK_SIZE
	.align		4
.L_96:
        /*0204*/ 	.byte	0x04, 0x12
        /*0206*/ 	.short	(.L_98 - .L_97)
	.align		4
.L_97:
        /*0208*/ 	.word	index@(_ZN7cutlass13device_kernelIN5flash19enable_sm80_to_sm89INS1_16FlashAttnFwdSm80INS1_25CollectiveMainloopFwdSm80ILi8ELi1ELb1EN4cute5tupleIJNS5_1CILi128EEENS7_ILi48EEENS7_ILi256EEEEEELi256ENS_10bfloat16_tEfNS_4arch4Sm80ELb1ELb0ELb1ELb1ELb1ELb0ELb1ELb1EEENS1_21CollectiveEpilogueFwdINS6_IJS8_SA_S9_EEENS6_IJNS7_ILi1EEESI_SI_EEESC_SE_Li256ELb1ELb1ELb1ELb0EEENS1_36VarlenDynamicPersistentTileSchedulerILi128ELi48ELi256ELi256ELb1ELb1ELb0ELb1ELb1ELb1EEEEEEEEEvNT_6ParamsE)
        /*020c*/ 	.word	0x00000000


	//----- nvinfo : EIATTR_MIN_STACK_SIZE
	.align		4
.L_98:
        /*0210*/ 	.byte	0x04, 0x12
        /*0212*/ 	.short	(.L_100 - .L_99)
	.align		4
.L_99:
        /*0214*/ 	.word	index@(_ZN7cutlass13device_kernelIN5flash19enable_sm80_to_sm89INS1_16FlashAttnFwdSm80INS1_25CollectiveMainloopFwdSm80ILi8ELi1ELb0EN4cute5tupleIJNS5_1CILi128EEENS7_ILi32EEENS7_ILi256EEEEEELi256ENS_10bfloat16_tEfNS_4arch4Sm80ELb1ELb0ELb1ELb1ELb1ELb1ELb1ELb1EEENS1_21CollectiveEpilogueFwdINS6_IJS8_SA_S9_EEENS6_IJNS7_ILi1EEESI_SI_EEESC_SE_Li256ELb1ELb1ELb1ELb0EEENS1_36VarlenDynamicPersistentTileSchedulerILi128ELi32ELi256ELi256ELb1ELb1ELb0ELb1ELb1ELb1EEEEEEEEEvNT_6ParamsE)
        /*0218*/ 	.word	0x00000000


	//----- nvinfo : EIATTR_MIN_STACK_SIZE
	.align		4
.L_100:
        /*021c*/ 	.byte	0x04, 0x12
        /*021e*/ 	.short	(.L_102 - .L_101)
	.align		4
.L_101:
        /*0220*/ 	.word	index@(_ZN7cutlass13device_kernelIN5flash19enable_sm80_to_sm89INS1_16FlashAttnFwdSm80INS1_25CollectiveMainloopFwdSm80ILi8ELi1ELb0EN4cute5tupleIJNS5_1CILi128EEENS7_ILi96EEENS7_ILi256EEEEEELi256ENS_10bfloat16_tEfNS_4arch4Sm80ELb0ELb0ELb1ELb0ELb1ELb0ELb1ELb1EEENS1_21CollectiveEpilogueFwdINS6_IJS8_SA_S9_EEENS6_IJNS7_ILi1EEESI_SI_EEESC_SE_Li256ELb0ELb1ELb1ELb0EEENS1_19SingleTileSchedulerILb0ELb1ELb1ELi128EEEEEEEEEvNT_6ParamsE)
        /*0224*/ 	.word	0x00000000


	//----- nvinfo : EIATTR_MIN_STACK_SIZE
	.align		4
.L_102:
        /*0228*/ 	.byte	0x04, 0x12
        /*022a*/ 	.short	(.L_104 - .L_103)
	.align		4
.L_103:
        /*022c*/ 	.word	index@(_ZN7cutlass13device_kernelIN5flash19enable_sm80_to_sm89INS1_16FlashAttnFwdSm80INS1_25CollectiveMainloopFwdSm80ILi8ELi1ELb0EN4cute5tupleIJNS5_1CILi128EEENS7_ILi64EEENS7_ILi256EEEEEELi256ENS_10bfloat16_tEfNS_4arch4Sm80ELb0ELb0ELb1ELb1ELb1ELb0ELb1ELb1EEENS1_21CollectiveEpilogueFwdINS6_IJS8_SA_S9_EEENS6_IJNS7_ILi1EEESI_SI_EEESC_SE_Li256ELb1ELb1ELb1ELb0EEENS1_36VarlenDynamicPersistentTileSchedulerILi128ELi64ELi256ELi256ELb1ELb1ELb0ELb0ELb1ELb1EEEEEEEEEvNT_6ParamsE)
        /*0230*/ 	.word	0x00000000


	//----- nvinfo : EIATTR_MIN_STACK_SIZE
	.align		4
.L_104:
        /*0234*/ 	.byte	0x04, 0x12
        /*0236*/ 	.short	(.L_106 - .L_105)
	.align		4
.L_105:
        /*0238*/ 	.word	index@(_ZN7cutlass13device_kernelIN5flash19enable_sm80_to_sm89INS1_16FlashAttnFwdSm80INS1_25CollectiveMainloopFwdSm80ILi8ELi1ELb0EN4cute5tupleIJNS5_1CILi128EEENS7_ILi48EEENS7_ILi256EEEEEELi256ENS_10bfloat16_tEfNS_4arch4Sm80ELb0ELb0ELb1ELb1ELb1ELb1ELb1ELb1EEENS1_21CollectiveEpilogueFwdINS6_IJS8_SA_S9_EEENS6_IJNS7_ILi1EEESI_SI_EEESC_SE_Li256ELb1ELb1ELb1ELb0EEENS1_36VarlenDynamicPersistentTileSchedulerILi128ELi48ELi256ELi256ELb1ELb1ELb0ELb0ELb1ELb1EEEEEEEEEvNT_6ParamsE)
        /*023c*/ 	.word	0x00000000


	//----- nvinfo : EIATTR_MIN_STACK_SIZE
	.align		4
.L_106:
        /*0240*/ 	.byte	0x04, 0x12
        /*0242*/ 	.short	(.L_108 - .L_107)
	.align		4
.L_107:
        /*0244*/ 	.word	index@(_ZN7cutlass13device_kernelIN5flash19enable_sm80_to_sm89INS1_16FlashAttnFwdSm80INS1_25CollectiveMainloopFwdSm80ILi8ELi1ELb0EN4cute5tupleIJNS5_1CILi128EEENS7_ILi64EEENS7_ILi256EEEEEELi256ENS_10bfloat16_tEfNS_4arch4Sm80ELb0ELb1ELb1ELb0ELb1ELb0ELb1ELb1EEENS1_21CollectiveEpilogueFwdINS6_IJS8_SA_S9_EEENS6_IJNS7_ILi1EEESI_SI_EEESC_SE_Li256ELb0ELb1ELb1ELb0EEENS1_19SingleTileSchedulerILb0ELb1ELb1ELi128EEEEEEEEEvNT_6ParamsE)
        /*0248*/ 	.word	0x00000000


	//----- nvinfo : EIATTR_MIN_STACK_SIZE
	.align		4
.L_108:
        /*024c*/ 	.byte	0x04, 0x12
        /*024e*/ 	.short	(.L_110 - .L_109)
	.align		4
.L_109:
        /*0250*/ 	.word	index@(_ZN7cutlass13device_kernelIN5flash19enable_sm80_to_sm89INS1_16FlashAttnFwdSm80INS1_25CollectiveMainloopFwdSm80ILi8ELi1ELb0EN4cute5tupleIJNS5_1CILi128EEENS7_ILi64EEENS7_ILi256EEEEEELi256ENS_10bfloat16_tEfNS_4arch4Sm80ELb0ELb1ELb1ELb1ELb1ELb0ELb1ELb1EEENS1_21CollectiveEpilogueFwdINS6_IJS8_SA_S9_EEENS6_IJNS7_ILi1EEESI_SI_EEESC_SE_Li256ELb1ELb1ELb1ELb0EEENS1_36VarlenDynamicPersistentTileSchedulerILi128ELi64ELi256ELi256ELb1ELb1ELb0ELb1ELb0ELb1EEEEEEEEEvNT_6ParamsE)
        /*0254*/ 	.word	0x00000000


	//----- nvinfo : EIATTR_MIN_STACK_SIZE
	.align		4
.L_110:
        /*0258*/ 	.byte	0x04, 0x12
        /*025a*/ 	.short	(.L_112 - .L_111)
	.align		4
.L_111:
        /*025c*/ 	.word	index@(_ZN7cutlass13device_kernelIN5flash19enable_sm80_to_sm89INS1_16FlashAttnFwdSm80INS1_25CollectiveMainloopFwdSm80ILi8ELi1ELb0EN4cute5tupleIJNS5_1CILi128EEENS7_ILi48EEENS7_ILi256EEEEEELi256ENS_10bfloat16_tEfNS_4arch4Sm80ELb0ELb1ELb1ELb1ELb1ELb1ELb1ELb1EEENS1_21CollectiveEpilogueFwdINS6_IJS8_SA_S9_EEENS6_IJNS7_ILi1EEESI_SI_EEESC_SE_Li256ELb1ELb1ELb1ELb0EEENS1_36VarlenDynamicPersistentTileSchedulerILi128ELi48ELi256ELi256ELb1ELb1ELb0ELb1ELb0ELb1EEEEEEEEEvNT_6ParamsE)
        /*0260*/ 	.word	0x00000000


	//----- nvinfo : EIATTR_MIN_STACK_SIZE
	.align		4
.L_112:
        /*0264*/ 	.byte	0x04, 0x12
        /*0266*/ 	.short	(.L_114 - .L_113)
	.align		4
.L_113:
        /*0268*/ 	.word	index@(_ZN7cutlass13device_kernelIN5flash19enable_sm80_to_sm89INS1_16FlashAttnFwdSm80INS1_25CollectiveMainloopFwdSm80ILi8ELi1ELb0EN4cute5tupleIJNS5_1CILi128EEENS7_ILi96EEENS7_ILi256EEEEEELi256ENS_10bfloat16_tEfNS_4arch4Sm80ELb1ELb0ELb1ELb0ELb1ELb0ELb1ELb1EEENS1_21CollectiveEpilogueFwdINS6_IJS8_SA_S9_EEENS6_IJNS7_ILi1EEESI_SI_EEESC_SE_Li256ELb0ELb1ELb1ELb0EEENS1_30DynamicPersistentTileSchedulerILi256ELi256ELb1ELb1ELb0EEEEEEEEEvNT_6ParamsE)
        /*026c*/ 	.word	0x00000000


	//----- nvinfo : EIATTR_MIN_STACK_SIZE
	.align		4
.L_114:
        /*0270*/ 	.byte	0x04, 0x12
        /*0272*/ 	.short	(.L_116 - .L_115)
	.align		4
.L_115:
        /*0274*/ 	.word	index@(_ZN7cutlass13device_kernelIN5flash19enable_sm80_to_sm89INS1_16FlashAttnFwdSm80INS1_25CollectiveMainloopFwdSm80ILi8ELi1ELb0EN4cute5tupleIJNS5_1CILi128EEENS7_ILi64EEENS7_ILi256EEEEEELi256ENS_10bfloat16_tEfNS_4arch4Sm80ELb1ELb0ELb1ELb1ELb1ELb0ELb1ELb1EEENS1_21CollectiveEpilogueFwdINS6_IJS8_SA_S9_EEENS6_IJNS7_ILi1EEESI_SI_EEESC_SE_Li256ELb1ELb1ELb1ELb0EEENS1_36VarlenDynamicPersistentTileSchedulerILi128ELi64ELi256ELi256ELb1ELb1ELb0ELb1ELb1ELb1EEEEEEEEEvNT_6ParamsE)
        /*0278*/ 	.word	0x00000000


	//----- nvinfo : EIATTR_MIN_STACK_SIZE
	.align		4
.L_116:
        /*027c*/ 	.byte	0x04, 0x12
        /*027e*/ 	.short	(.L_118 - .L_117)
	.align		4
.L_117:
        /*0280*/ 	.word	index@(_ZN7cutlass13device_kernelIN5flash19enable_sm80_to_sm89INS1_16FlashAttnFwdSm80INS1_25CollectiveMainloopFwdSm80ILi8ELi1ELb0EN4cute5tupleIJNS5_1CILi128EEENS7_ILi48EEENS7_ILi256EEEEEELi256ENS_10bfloat16_tEfNS_4arch4Sm80ELb1ELb0ELb1ELb1ELb1ELb1ELb1ELb1EEENS1_21CollectiveEpilogueFwdINS6_IJS8_SA_S9_EEENS6_IJNS7_ILi1EEESI_SI_EEESC_SE_Li256ELb1ELb1ELb1ELb0EEENS1_36VarlenDynamicPersistentTileSchedulerILi128ELi48ELi256ELi256ELb1ELb1ELb0ELb1ELb1ELb1EEEEEEEEEvNT_6ParamsE)
        /*0284*/ 	.word	0x00000000
.L_118:


//--------------------- .nv.compat                --------------------------
	.section	.nv.compat,"",@"SHT_CUDA_COMPAT_INFO"
	.align	4
        /*0000*/ 	.byte	0x02, 0x09, 0x01, 0x00, 0x02, 0x02, 0x01, 0x00, 0x02, 0x05, 0x05, 0x00, 0x03, 0x07, 0x01, 0x01
        /*0010*/ 	.byte	0x02, 0x03, 0x00, 0x00, 0x02, 0x06, 0x01, 0x00, 0x04, 0x0b, 0x08, 0x00, 0x09, 0x00, 0x00, 0x00
        /*0020*/ 	.byte	0x00, 0x00, 0x00, 0x00


//--------------------- .nv.info._ZN7cutlass13device_kernelIN5flash19enable_sm80_to_sm89INS1_16FlashAttnFwdSm80INS1_25CollectiveMainloopFwdSm80ILi8ELi1ELb1EN4cute5tupleIJNS5_1CILi128EEENS7_ILi64EEENS7_ILi256EEEEEELi256ENS_10bfloat16_tEfNS_4arch4Sm80ELb0ELb0ELb1ELb0ELb1ELb0ELb1ELb1EEENS1_21CollectiveEpilogueFwdINS6_IJS8_SA_S9_EEENS6_IJNS7_ILi1EEESI_SI_EEESC_SE_Li256ELb0ELb1ELb1ELb0EEENS1_19SingleTileSchedulerILb0ELb1ELb1ELi128EEEEEEEEEvNT_6ParamsE --------------------------
	.section	.nv.info._ZN7cutlass13device_kernelIN5flash19enable_sm80_to_sm89INS1_16FlashAttnFwdSm80INS1_25CollectiveMainloopFwdSm80ILi8ELi1ELb1EN4cute5tupleIJNS5_1CILi128EEENS7_ILi64EEENS7_ILi256EEEEEELi256ENS_10bfloat16_tEfNS_4arch4Sm80ELb0ELb0ELb1ELb0ELb1ELb0ELb1ELb1EEENS1_21CollectiveEpilogueFwdINS6_IJS8_SA_S9_EEENS6_IJNS7_ILi1EEESI_SI_EEESC_SE_Li256ELb0ELb1ELb1ELb0EEENS1_19SingleTileSchedulerILb0ELb1ELb1ELi128EEEEEEEEEvNT_6ParamsE,"",@"SHT_CUDA_INFO"
	.sectionflags	@""
	.align	4


	//----- nvinfo : EIATTR_CUDA_API_VERSION
	.align		4
        /*0000*/ 	.byte	0x04, 0x37
        /*0002*/ 	.short	(.L_120 - .L_119)
.L_119:
        /*0004*/ 	.word	0x00000082


	//----- nvinfo : EIATTR_KPARAM_INFO
	.align		4
.L_120:
        /*0008*/ 	.byte	0x04, 0x17
        /*000a*/ 	.short	(.L_122 - .L_121)
.L_121:
        /*000c*/ 	.word	0x00000000
        /*0010*/ 	.short	0x0000
        /*0012*/ 	.short	0x0000
        /*0014*/ 	.byte	0x00, 0xf0, 0x61, 0x10


	//----- nvinfo : EIATTR_SPARSE_MMA_MASK
	.align		4
.L_122:
        /*0018*/ 	.byte	0x03, 0x50
        /*001a*/ 	.short	0x0000


	//----- nvinfo : EIATTR_MAXREG_COUNT
	.align		4
        /*001c*/ 	.byte	0x03, 0x1b
        /*001e*/ 	.short	0x00ff


	//----- nvinfo : EIATTR_MERCURY_ISA_VERSION
	.align		4
        /*0020*/ 	.byte	0x03, 0x5f
        /*0022*/ 	.short	0x0101


	//----- nvinfo : EIATTR_VRC_CTA_INIT_COUNT
	.align		4
        /*0024*/ 	.byte	0x02, 0x4a
	.zero		1
	.zero		1


	//----- nvinfo : EIATTR_EXIT_INSTR_OFFSETS
	.align		4
        /*0028*/ 	.byte	0x04, 0x1c
        /*002a*/ 	.short	(.L_124 - .L_123)


	//   ....[0]....
.L_123:
        /*002c*/ 	.word	0x00000010


	//----- nvinfo : EIATTR_MAX_THREADS
	.align		4
.L_124:
        /*0030*/ 	.byte	0x04, 0x05
        /*0032*/ 	.short	(.L_126 - .L_125)
.L_125:
        /*0034*/ 	.word	0x00000100
        /*0038*/ 	.word	0x00000001
        /*003c*/ 	.word	0x00000001


	//----- nvinfo : EIATTR_CBANK_PARAM_SIZE
	.align		4
.L_126:
        /*0040*/ 	.byte	0x03, 0x19
        /*0042*/ 	.short	0x0418


	//----- nvinfo : EIATTR_PARAM_CBANK
	.align		4
        /*0044*/ 	.byte	0x04, 0x0a
        /*0046*/ 	.short	(.L_128 - .L_127)
	.align		4
.L_127:
        /*0048*/ 	.word	index@(.nv.constant0._ZN7cutlass13device_kernelIN5flash19enable_sm80_to_sm89INS1_16FlashAttnFwdSm80INS1_25CollectiveMainloopFwdSm80ILi8ELi1ELb1EN4cute5tupleIJNS5_1CILi128EEENS7_ILi64EEENS7_ILi256EEEEEELi256ENS_10bfloat16_tEfNS_4arch4Sm80ELb0ELb0ELb1ELb0ELb1ELb0ELb1ELb1EEENS1_21CollectiveEpilogueFwdINS6_IJS8_SA_S9_EEENS6_IJNS7_ILi1EEESI_SI_EEESC_SE_Li256ELb0ELb1ELb1ELb0EEENS1_19SingleTileSchedulerILb0ELb1ELb1ELi128EEEEEEEEEvNT_6ParamsE)
        /*004c*/ 	.short	0x0380
        /*004e*/ 	.short	0x0418


	//----- nvinfo : EIATTR_SW_WAR
	.align		4
.L_128:
        /*0050*/ 	.byte	0x04, 0x36
        /*0052*/ 	.short	(.L_130 - .L_129)
.L_129:
        /*0054*/ 	.word	0x00000008
.L_130:


//--------------------- .nv.info._ZN7cutlass13device_kernelIN5flash19enable_sm80_to_sm89INS1_16FlashAttnFwdSm80INS1_25CollectiveMainloopFwdSm80ILi8ELi1ELb1EN4cute5tupleIJNS5_1CILi128EEENS7_ILi48EEENS7_ILi256EEEEEELi256ENS_10bfloat16_tEfNS_4arch4Sm80ELb0ELb0ELb1ELb1ELb1ELb0ELb1ELb1EEENS1_21CollectiveEpilogueFwdINS6_IJS8_SA_S9_EEENS6_IJNS7_ILi1EEESI_SI_EEESC_SE_Li256ELb1ELb1ELb1ELb0EEENS1_36VarlenDynamicPersistentTileSchedulerILi128ELi48ELi256ELi256ELb1ELb1ELb0ELb0ELb1ELb1EEEEEEEEEvNT_6ParamsE --------------------------
	.section	.nv.info._ZN7cutlass13device_kernelIN5flash19enable_sm80_to_sm89INS1_16FlashAttnFwdSm80INS1_25CollectiveMainloopFwdSm80ILi8ELi1ELb1EN4cute5tupleIJNS5_1CILi128EEENS7_ILi48EEENS7_ILi256EEEEEELi256ENS_10bfloat16_tEfNS_4arch4Sm80ELb0ELb0ELb1ELb1ELb1ELb0ELb1ELb1EEENS1_21CollectiveEpilogueFwdINS6_IJS8_SA_S9_EEENS6_IJNS7_ILi1EEESI_SI_EEESC_SE_Li256ELb1ELb1ELb1ELb0EEENS1_36VarlenDynamicPersistentTileSchedulerILi128ELi48ELi256ELi256ELb1ELb1ELb0ELb0ELb1ELb1EEEEEEEEEvNT_6ParamsE,"",@"SHT_CUDA_INFO"
	.sectionflags	@""
	.align	4


	//----- nvinfo : EIATTR_CUDA_API_VERSION
	.align		4
        /*0000*/ 	.byte	0x04, 0x37
        /*0002*/ 	.short	(.L_132 - .L_131)
.L_131:
        /*0004*/ 	.word	0x00000082


	//----- nvinfo : EIATTR_KPARAM_INFO
	.align		4
.L_132:
        /*0008*/ 	.byte	0x04, 0x17
        /*000a*/ 	.short	(.L_134 - .L_133)
.L_133:
        /*000c*/ 	.word	0x00000000
        /*0010*/ 	.short	0x0000
        /*0012*/ 	.short	0x0000
        /*0014*/ 	.byte	0x00, 0xf0, 0xe1, 0x10


	//----- nvinfo : EIATTR_SPARSE_MMA_MASK
	.align		4
.L_134:
        /*0018*/ 	.byte	0x03, 0x50
        /*001a*/ 	.short	0x0000


	//----- nvinfo : EIATTR_MAXREG_COUNT
	.align		4
        /*001c*/ 	.byte	0x03, 0x1b
        /*001e*/ 	.short	0x00ff


	//----- nvinfo : EIATTR_MERCURY_ISA_VERSION
	.align		4
        /*0020*/ 	.byte	0x03, 0x5f
        /*0022*/ 	.short	0x0101


	//----- nvinfo : EIATTR_VRC_CTA_INIT_COUNT
	.align		4
        /*0024*/ 	.byte	0x02, 0x4a
	.zero		1
	.zero		1


	//----- nvinfo : EIATTR_EXIT_INSTR_OFFSETS
	.align		4
        /*0028*/ 	.byte	0x04, 0x1c
        /*002a*/ 	.short	(.L_136 - .L_135)


	//   ....[0]....
.L_135:
        /*002c*/ 	.word	0x00000010


	//----- nvinfo : EIATTR_MAX_THREADS
	.align		4
.L_136:
        /*0030*/ 	.byte	0x04, 0x05
        /*0032*/ 	.short	(.L_138 - .L_137)
.L_137:
        /*0034*/ 	.word	0x00000100
        /*0038*/ 	.word	0x00000001
        /*003c*/ 	.word	0x00000001


	//----- nvinfo : EIATTR_CBANK_PARAM_SIZE
	.align		4
.L_138:
        /*0040*/ 	.byte	0x03, 0x19
        /*0042*/ 	.short	0x0438


	//----- nvinfo : EIATTR_PARAM_CBANK
	.align		4
        /*0044*/ 	.byte	0x04, 0x0a
        /*0046*/ 	.short	(.L_140 - .L_139)
	.align		4
.L_139:
        /*0048*/ 	.word	index@(.nv.constant0._ZN7cutlass13device_kernelIN5flash19enable_sm80_to_sm89INS1_16FlashAttnFwdSm80INS1_25CollectiveMainloopFwdSm80ILi8ELi1ELb1EN4cute5tupleIJNS5_1CILi128EEENS7_ILi48EEENS7_ILi256EEEEEELi256ENS_10bfloat16_tEfNS_4arch4Sm80ELb0ELb0ELb1ELb1ELb1ELb0ELb1ELb1EEENS1_21CollectiveEpilogueFwdINS6_IJS8_SA_S9_EEENS6_IJNS7_ILi1EEESI_SI_EEESC_SE_Li256ELb1ELb1ELb1ELb0EEENS1_36VarlenDynamicPersistentTileSchedulerILi128ELi48ELi256ELi256ELb1ELb1ELb0ELb0ELb1ELb1EEEEEEEEEvNT_6ParamsE)
        /*004c*/ 	.short	0x0380
        /*004e*/ 	.short	0x0438


	//----- nvinfo : EIATTR_SW_WAR
	.align		4
.L_140:
        /*0050*/ 	.byte	0x04, 0x36
        /*0052*/ 	.short	(.L_142 - .L_141)
.L_141:
        /*0054*/ 	.word	0x00000008
.L_142:


//--------------------- .nv.info._ZN7cutlass13device_kernelIN5flash19enable_sm80_to_sm89INS1_16FlashAttnFwdSm80INS1_25CollectiveMainloopFwdSm80ILi8ELi1ELb0EN4cute5tupleIJNS5_1CILi128EEENS7_ILi32EEENS7_ILi256EEEEEELi256ENS_10bfloat16_tEfNS_4arch4Sm80ELb0ELb0ELb1ELb1ELb1ELb1ELb1ELb1EEENS1_21CollectiveEpilogueFwdINS6_IJS8_SA_S9_EEENS6_IJNS7_ILi1EEESI_SI_EEESC_SE_Li256ELb1ELb1ELb1ELb0EEENS1_36VarlenDynamicPersistentTileSchedulerILi128ELi32ELi256ELi256ELb1ELb1ELb0ELb0ELb1ELb1EEEEEEEEEvNT_6ParamsE --------------------------
	.section	.nv.info._ZN7cutlass13device_kernelIN5flash19enable_sm80_to_sm89INS1_16FlashAttnFwdSm80INS1_25CollectiveMainloopFwdSm80ILi8ELi1ELb0EN4cute5tupleIJNS5_1CILi128EEENS7_ILi32EEENS7_ILi256EEEEEELi256ENS_10bfloat16_tEfNS_4arch4Sm80ELb0ELb0ELb1ELb1ELb1ELb1ELb1ELb1EEENS1_21CollectiveEpilogueFwdINS6_IJS8_SA_S9_EEENS6_IJNS7_ILi1EEESI_SI_EEESC_SE_Li256ELb1ELb1ELb1ELb0EEENS1_36VarlenDynamicPersistentTileSchedulerILi128ELi32ELi256ELi256ELb1ELb1ELb0ELb0ELb1ELb1EEEEEEEEEvNT_6ParamsE,"",@"SHT_CUDA_INFO"
	.sectionflags	@""
	.align	4


	//----- nvinfo : EIATTR_CUDA_API_VERSION
	.align		4
        /*0000*/ 	.byte	0x04, 0x37
        /*0002*/ 	.short	(.L_144 - .L_143)
.L_143:
        /*0004*/ 	.word	0x00000082


	//----- nvinfo : EIATTR_KPARAM_INFO
	.align		4
.L_144:
        /*0008*/ 	.byte	0x04, 0x17
        /*000a*/ 	.short	(.L_146 - .L_145)
.L_145:
        /*000c*/ 	.word	0x00000000
        /*0010*/ 	.short	0x0000
        /*0012*/ 	.short	0x0000
        /*0014*/ 	.byte	0x00, 0xf0, 0xe1, 0x10


	//----- nvinfo : EIATTR_SPARSE_MMA_MASK
	.align		4
.L_146:
        /*0018*/ 	.byte	0x03, 0x50
        /*001a*/ 	.short	0x0000


	//----- nvinfo : EIATTR_MAXREG_COUNT
	.align		4
        /*001c*/ 	.byte	0x03, 0x1b
        /*001e*/ 	.short	0x00ff


	//----- nvinfo : EIATTR_MERCURY_ISA_VERSION
	.align		4
        /*0020*/ 	.byte	0x03, 0x5f
        /*0022*/ 	.short	0x0101


	//----- nvinfo : EIATTR_VRC_CTA_INIT_COUNT
	.align		4
        /*0024*/ 	.byte	0x02, 0x4a
	.zero		1
	.zero		1


	//----- nvinfo : EIATTR_EXIT_INSTR_OFFSETS
	.align		4
        /*0028*/ 	.byte	0x04, 0x1c
        /*002a*/ 	.short	(.L_148 - .L_147)


	//   ....[0]....
.L_147:
        /*002c*/ 	.word	0x00000010


	//----- nvinfo : EIATTR_MAX_THREADS
	.align		4
.L_148:
        /*0030*/ 	.byte	0x04, 0x05
        /*0032*/ 	.short	(.L_150 - .L_149)
.L_149:
        /*0034*/ 	.word	0x00000100
        /*0038*/ 	.word	0x00000001
        /*003c*/ 	.word	0x00000001


	//----- nvinfo : EIATTR_CBANK_PARAM_SIZE
	.align		4
.L_150:
        /*0040*/ 	.byte	0x03, 0x19
        /*0042*/ 	.short	0x0438


	//----- nvinfo : EIATTR_PARAM_CBANK
	.align		4
        /*0044*/ 	.byte	0x04, 0x0a
        /*0046*/ 	.short	(.L_152 - .L_151)
	.align		4
.L_151:
        /*0048*/ 	.word	index@(.nv.constant0._ZN7cutlass13device_kernelIN5flash19enable_sm80_to_sm89INS1_16FlashAttnFwdSm80INS1_25CollectiveMainloopFwdSm80ILi8ELi1ELb0EN4cute5tupleIJNS5_1CILi128EEENS7_ILi32EEENS7_ILi256EEEEEELi256ENS_10bfloat16_tEfNS_4arch4Sm80ELb0ELb0ELb1ELb1ELb1ELb1ELb1ELb1EEENS1_21CollectiveEpilogueFwdINS6_IJS8_SA_S9_EEENS6_IJNS7_ILi1EEESI_SI_EEESC_SE_Li256ELb1ELb1ELb1ELb0EEENS1_36VarlenDynamicPersistentTileSchedulerILi128ELi32ELi256ELi256ELb1ELb1ELb0ELb0ELb1ELb1EEEEEEEEEvNT_6ParamsE)
        /*004c*/ 	.short	0x0380
        /*004e*/ 	.short	0x0438


	//----- nvinfo : EIATTR_SW_WAR
	.align		4
.L_152:
        /*0050*/ 	.byte	0x04, 0x36
        /*0052*/ 	.short	(.L_154 - .L_153)
.L_153:
        /*0054*/ 	.word	0x00000008
.L_154:


//--------------------- .nv.info._ZN7cutlass13device_kernelIN5flash19enable_sm80_to_sm89INS1_16FlashAttnFwdSm80INS1_25CollectiveMainloopFwdSm80ILi8ELi1ELb1EN4cute5tupleIJNS5_1CILi128EEENS7_ILi48EEENS7_ILi256EEEEEELi256ENS_10bfloat16_tEfNS_4arch4Sm80ELb0ELb1ELb1ELb0ELb1ELb0ELb1ELb1EEENS1_21CollectiveEpilogueFwdINS6_IJS8_SA_S9_EEENS6_IJNS7_ILi1EEESI_SI_EEESC_SE_Li256ELb0ELb1ELb1ELb0EEENS1_19SingleTileSchedulerILb0ELb1ELb1ELi128EEEEEEEEEvNT_6ParamsE --------------------------
	.section	.nv.info._ZN7cutlass13device_kernelIN5flash19enable_sm80_to_sm89INS1_16FlashAttnFwdSm80INS1_25CollectiveMainloopFwdSm80ILi8ELi1ELb1EN4cute5tupleIJNS5_1CILi128EEENS7_ILi48EEENS7_ILi256EEEEEELi256ENS_10bfloat16_tEfNS_4arch4Sm80ELb0ELb1ELb1ELb0ELb1ELb0ELb1ELb1EEENS1_21CollectiveEpilogueFwdINS6_IJS8_SA_S9_EEENS6_IJNS7_ILi1EEESI_SI_EEESC_SE_Li256ELb0ELb1ELb1ELb0EEENS1_19SingleTileSchedulerILb0ELb1ELb1ELi128EEEEEEEEEvNT_6ParamsE,"",@"SHT_CUDA_INFO"
	.sectionflags	@""
	.align	4


	//----- nvinfo : EIATTR_CUDA_API_VERSION
	.align		4
        /*0000*/ 	.byte	0x04, 0x37
        /*0002*/ 	.short	(.L_156 - .L_155)
.L_155:
        /*0004*/ 	.word	0x00000082


	//----- nvinfo : EIATTR_KPARAM_INFO
	.align		4
.L_156:
        /*0008*/ 	.byte	0x04, 0x17
        /*000a*/ 	.short	(.L_158 - .L_157)
.L_157:
        /*000c*/ 	.word	0x00000000
        /*0010*/ 	.short	0x0000
        /*0012*/ 	.short	0x0000
        /*0014*/ 	.byte	0x00, 0xf0, 0x61, 0x10


	//----- nvinfo : EIATTR_SPARSE_MMA_MASK
	.align		4
.L_158:
        /*0018*/ 	.byte	0x03, 0x50
        /*001a*/ 	.short	0x0000


	//----- nvinfo : EIATTR_MAXREG_COUNT
	.align		4
        /*001c*/ 	.byte	0x03, 0x1b
        /*001e*/ 	.short	0x00ff


	//----- nvinfo : EIATTR_MERCURY_ISA_VERSION
	.align		4
        /*0020*/ 	.byte	0x03, 0x5f
        /*0022*/ 	.short	0x0101


	//----- nvinfo : EIATTR_VRC_CTA_INIT_COUNT
	.align		4
        /*0024*/ 	.byte	0x02, 0x4a
	.zero		1
	.zero		1


	//----- nvinfo : EIATTR_EXIT_INSTR_OFFSETS
	.align		4
        /*0028*/ 	.byte	0x04, 0x1c
        /*002a*/ 	.short	(.L_160 - .L_159)


	//   ....[0]....
.L_159:
        /*002c*/ 	.word	0x00000010


	//----- nvinfo : EIATTR_MAX_THREADS
	.align		4
.L_160:
        /*0030*/ 	.byte	0x04, 0x05
        /*0032*/ 	.short	(.L_162 - .L_161)
.L_161:
        /*0034*/ 	.word	0x00000100
        /*0038*/ 	.word	0x00000001
        /*003c*/ 	.word	0x00000001


	//----- nvinfo : EIATTR_CBANK_PARAM_SIZE
	.align		4
.L_162:
        /*0040*/ 	.byte	0x03, 0x19
        /*0042*/ 	.short	0x0418


	//----- nvinfo : EIATTR_PARAM_CBANK
	.align		4
        /*0044*/ 	.byte	0x04, 0x0a
        /*0046*/ 	.short	(.L_164 - .L_163)
	.align		4
.L_163:
        /*0048*/ 	.word	index@(.nv.constant0._ZN7cutlass13device_kernelIN5flash19enable_sm80_to_sm89INS1_16FlashAttnFwdSm80INS1_25CollectiveMainloopFwdSm80ILi8ELi1ELb1EN4cute5tupleIJNS5_1CILi128EEENS7_ILi48EEENS7_ILi256EEEEEELi256ENS_10bfloat16_tEfNS_4arch4Sm80ELb0ELb1ELb1ELb0ELb1ELb0ELb1ELb1EEENS1_21CollectiveEpilogueFwdINS6_IJS8_SA_S9_EEENS6_IJNS7_ILi1EEESI_SI_EEESC_SE_Li256ELb0ELb1ELb1ELb0EEENS1_19SingleTileSchedulerILb0ELb1ELb1ELi128EEEEEEEEEvNT_6ParamsE)
        /*004c*/ 	.short	0x0380
        /*004e*/ 	.short	0x0418


	//----- nvinfo : EIATTR_SW_WAR
	.align		4
.L_164:
        /*0050*/ 	.byte	0x04, 0x36
        /*0052*/ 	.short	(.L_166 - .L_165)
.L_165:
        /*0054*/ 	.word	0x00000008
.L_166:


//--------------------- .nv.info._ZN7cutlass13device_kernelIN5flash19enable_sm80_to_sm89INS1_16FlashAttnFwdSm80INS1_25CollectiveMainloopFwdSm80ILi8ELi1ELb1EN4cute5tupleIJNS5_1CILi128EEENS7_ILi48EEENS7_ILi256EEEEEELi256ENS_10bfloat16_tEfNS_4arch4Sm80ELb0ELb1ELb1ELb1ELb1ELb0ELb1ELb1EEENS1_21CollectiveEpilogueFwdINS6_IJS8_SA_S9_EEENS6_IJNS7_ILi1EEESI_SI_EEESC_SE_Li256ELb1ELb1ELb1ELb0EEENS1_36VarlenDynamicPersistentTileSchedulerILi128ELi48ELi256ELi256ELb1ELb1ELb0ELb1ELb0ELb1EEEEEEEEEvNT_6ParamsE --------------------------
	.section	.nv.info._ZN7cutlass13device_kernelIN5flash19enable_sm80_to_sm89INS1_16FlashAttnFwdSm80INS1_25CollectiveMainloopFwdSm80ILi8ELi1ELb1EN4cute5tupleIJNS5_1CILi128EEENS7_ILi48EEENS7_ILi256EEEEEELi256ENS_10bfloat16_tEfNS_4arch4Sm80ELb0ELb1ELb1ELb1ELb1ELb0ELb1ELb1EEENS1_21CollectiveEpilogueFwdINS6_IJS8_SA_S9_EEENS6_IJNS7_ILi1EEESI_SI_EEESC_SE_Li256ELb1ELb1ELb1ELb0EEENS1_36VarlenDynamicPersistentTileSchedulerILi128ELi48ELi256ELi256ELb1ELb1ELb0ELb1ELb0ELb1EEEEEEEEEvNT_6ParamsE,"",@"SHT_CUDA_INFO"
	.sectionflags	@""
	.align	4


	//----- nvinfo : EIATTR_CUDA_API_VERSION
	.align		4
        /*0000*/ 	.byte	0x04, 0x37
        /*0002*/ 	.short	(.L_168 - .L_167)
.L_167:
        /*0004*/ 	.word	0x00000082


	//----- nvinfo : EIATTR_KPARAM_INFO
	.align		4
.L_168:
        /*0008*/ 	.byte	0x04, 0x17
        /*000a*/ 	.short	(.L_170 - .L_169)
.L_169:
        /*000c*/ 	.word	0x00000000
        /*0010*/ 	.short	0x0000
        /*0012*/ 	.short	0x0000
        /*0014*/ 	.byte	0x00, 0xf0, 0xe1, 0x10


	//----- nvinfo : EIATTR_SPARSE_MMA_MASK
	.align		4
.L_170:
        /*0018*/ 	.byte	0x03, 0x50
        /*001a*/ 	.short	0x0000


	//----- nvinfo : EIATTR_MAXREG_COUNT
	.align		4
        /*001c*/ 	.byte	0x03, 0x1b
        /*001e*/ 	.short	0x00ff


	//----- nvinfo : EIATTR_MERCURY_ISA_VERSION
	.align		4
        /*0020*/ 	.byte	0x03, 0x5f
        /*0022*/ 	.short	0x0101


	//----- nvinfo : EIATTR_VRC_CTA_INIT_COUNT
	.align		4
        /*0024*/ 	.byte	0x02, 0x4a
	.zero		1
	.zero		1


	//----- nvinfo : EIATTR_EXIT_INSTR_OFFSETS
	.align		4
        /*0028*/ 	.byte	0x04, 0x1c
        /*002a*/ 	.short	(.L_172 - .L_171)


	//   ....[0]....
.L_171:
        /*002c*/ 	.word	0x00000010


	//----- nvinfo : EIATTR_MAX_THREADS
	.align		4
.L_172:
        /*0030*/ 	.byte	0x04, 0x05
        /*0032*/ 	.short	(.L_174 - .L_173)
.L_173:
        /*0034*/ 	.word	0x00000100
        /*0038*/ 	.word	0x00000001
        /*003c*/ 	.word	0x00000001


	//----- nvinfo : EIATTR_CBANK_PARAM_SIZE
	.align		4
.L_174:
        /*0040*/ 	.byte	0x03, 0x19
        /*0042*/ 	.short	0x0438


	//----- nvinfo : EIATTR_PARAM_CBANK
	.align		4
        /*0044*/ 	.byte	0x04, 0x0a
        /*0046*/ 	.short	(.L_176 - .L_175)
	.align		4
.L_175:
        /*0048*/ 	.word	index@(.nv.constant0._ZN7cutlass13device_kernelIN5flash19enable_sm80_to_sm89INS1_16FlashAttnFwdSm80INS1_25CollectiveMainloopFwdSm80ILi8ELi1ELb1EN4cute5tupleIJNS5_1CILi128EEENS7_ILi48EEENS7_ILi256EEEEEELi256ENS_10bfloat16_tEfNS_4arch4Sm80ELb0ELb1ELb1ELb1ELb1ELb0ELb1ELb1EEENS1_21CollectiveEpilogueFwdINS6_IJS8_SA_S9_EEENS6_IJNS7_ILi1EEESI_SI_EEESC_SE_Li256ELb1ELb1ELb1ELb0EEENS1_36VarlenDynamicPersistentTileSchedulerILi128ELi48ELi256ELi256ELb1ELb1ELb0ELb1ELb0ELb1EEEEEEEEEvNT_6ParamsE)
        /*004c*/ 	.short	0x0380
        /*004e*/ 	.short	0x0438


	//----- nvinfo : EIATTR_SW_WAR
	.align		4
.L_176:
        /*0050*/ 	.byte	0x04, 0x36
        /*0052*/ 	.short	(.L_178 - .L_177)
.L_177:
        /*0054*/ 	.word	0x00000008
.L_178:


//--------------------- .nv.info._ZN7cutlass13device_kernelIN5flash19enable_sm80_to_sm89INS1_16FlashAttnFwdSm80INS1_25CollectiveMainloopFwdSm80ILi8ELi1ELb0EN4cute5tupleIJNS5_1CILi128EEENS7_ILi32EEENS7_ILi256EEEEEELi256ENS_10bfloat16_tEfNS_4arch4Sm80ELb0ELb1ELb1ELb1ELb1ELb1ELb1ELb1EEENS1_21CollectiveEpilogueFwdINS6_IJS8_SA_S9_EEENS6_IJNS7_ILi1EEESI_SI_EEESC_SE_Li256ELb1ELb1ELb1ELb0EEENS1_36VarlenDynamicPersistentTileSchedulerILi128ELi32ELi256ELi256ELb1ELb1ELb0ELb1ELb0ELb1EEEEEEEEEvNT_6ParamsE --------------------------
	.section	.nv.info._ZN7cutlass13device_kernelIN5flash19enable_sm80_to_sm89INS1_16FlashAttnFwdSm80INS1_25CollectiveMainloopFwdSm80ILi8ELi1ELb0EN4cute5tupleIJNS5_1CILi128EEENS7_ILi32EEENS7_ILi256EEEEEELi256ENS_10bfloat16_tEfNS_4arch4Sm80ELb0ELb1ELb1ELb1ELb1ELb1ELb1ELb1EEENS1_21CollectiveEpilogueFwdINS6_IJS8_SA_S9_EEENS6_IJNS7_ILi1EEESI_SI_EEESC_SE_Li256ELb1ELb1ELb1ELb0EEENS1_36VarlenDynamicPersistentTileSchedulerILi128ELi32ELi256ELi256ELb1ELb1ELb0ELb1ELb0ELb1EEEEEEEEEvNT_6ParamsE,"",@"SHT_CUDA_INFO"
	.sectionflags	@""
	.align	4


	//----- nvinfo : EIATTR_CUDA_API_VERSION
	.align		4
        /*0000*/ 	.byte	0x04, 0x37
        /*0002*/ 	.short	(.L_180 - .L_179)
.L_179:
        /*0004*/ 	.word	0x00000082


	//----- nvinfo : EIATTR_KPARAM_INFO
	.align		4
.L_180:
        /*0008*/ 	.byte	0x04, 0x17
        /*000a*/ 	.short	(.L_182 - .L_181)
.L_181:
        /*000c*/ 	.word	0x00000000
        /*0010*/ 	.short	0x0000
        /*0012*/ 	.short	0x0000
        /*0014*/ 	.byte	0x00, 0xf0, 0xe1, 0x10


	//----- nvinfo : EIATTR_SPARSE_MMA_MASK
	.align		4
.L_182:
        /*0018*/ 	.byte	0x03, 0x50
        /*001a*/ 	.short	0x0000


	//----- nvinfo : EIATTR_MAXREG_COUNT
	.align		4
        /*001c*/ 	.byte	0x03, 0x1b
        /*001e*/ 	.short	0x00ff


	//----- nvinfo : EIATTR_MERCURY_ISA_VERSION
	.align		4
        /*0020*/ 	.byte	0x03, 0x5f
        /*0022*/ 	.short	0x0101


	//----- nvinfo : EIATTR_VRC_CTA_INIT_COUNT
	.align		4
        /*0024*/ 	.byte	0x02, 0x4a
	.zero		1
	.zero		1


	//----- nvinfo : EIATTR_EXIT_INSTR_OFFSETS
	.align		4
        /*0028*/ 	.byte	0x04, 0x1c
        /*002a*/ 	.short	(.L_184 - .L_183)


	//   ....[0]....
.L_183:
        /*002c*/ 	.word	0x00000010


	//----- nvinfo : EIATTR_MAX_THREADS
	.align		4
.L_184:
        /*0030*/ 	.byte	0x04, 0x05
        /*0032*/ 	.short	(.L_186 - .L_185)
.L_185:
        /*0034*/ 	.word	0x00000100
        /*0038*/ 	.word	0x00000001
        /*003c*/ 	.word	0x00000001


	//----- nvinfo : EIATTR_CBANK_PARAM_SIZE
	.align		4
.L_186:
        /*0040*/ 	.byte	0x03, 0x19
        /*0042*/ 	.short	0x0438


	//----- nvinfo : EIATTR_PARAM_CBANK
	.align		4
        /*0044*/ 	.byte	0x04, 0x0a
        /*0046*/ 	.short	(.L_188 - .L_187)
	.align		4
.L_187:
        /*0048*/ 	.word	index@(.nv.constant0._ZN7cutlass13device_kernelIN5flash19enable_sm80_to_sm89INS1_16FlashAttnFwdSm80INS1_25CollectiveMainloopFwdSm80ILi8ELi1ELb0EN4cute5tupleIJNS5_1CILi128EEENS7_ILi32EEENS7_ILi256EEEEEELi256ENS_10bfloat16_tEfNS_4arch4Sm80ELb0ELb1ELb1ELb1ELb1ELb1ELb1ELb1EEENS1_21CollectiveEpilogueFwdINS6_IJS8_SA_S9_EEENS6_IJNS7_ILi1EEESI_SI_EEESC_SE_Li256ELb1ELb1ELb1ELb0EEENS1_36VarlenDynamicPersistentTileSchedulerILi128ELi32ELi256ELi256ELb1ELb1ELb0ELb1ELb0ELb1EEEEEEEEEvNT_6ParamsE)
        /*004c*/ 	.short	0x0380
        /*004e*/ 	.short	0x0438


	//----- nvinfo : EIATTR_SW_WAR
	.align		4
.L_188:
        /*0050*/ 	.byte	0x04, 0x36
        /*0052*/ 	.short	(.L_190 - .L_189)
.L_189:
        /*0054*/ 	.word	0x00000008
.L_190:


//--------------------- .nv.info._ZN7cutlass13device_kernelIN5flash19enable_sm80_to_sm89INS1_16FlashAttnFwdSm80INS1_25CollectiveMainloopFwdSm80ILi8ELi1ELb1EN4cute5tupleIJNS5_1CILi128EEENS7_ILi64EEENS7_ILi256EEEEEELi256ENS_10bfloat16_tEfNS_4arch4Sm80ELb1ELb0ELb1ELb0ELb1ELb0ELb1ELb1EEENS1_21CollectiveEpilogueFwdINS6_IJS8_SA_S9_EEENS6_IJNS7_ILi1EEESI_SI_EEESC_SE_Li256ELb0ELb1ELb1ELb0EEENS1_30DynamicPersistentTileSchedulerILi256ELi256ELb1ELb1ELb0EEEEEEEEEvNT_6ParamsE --------------------------
	.section	.nv.info._ZN7cutlass13device_kernelIN5flash19enable_sm80_to_sm89INS1_16FlashAttnFwdSm80INS1_25CollectiveMainloopFwdSm80ILi8ELi1ELb1EN4cute5tupleIJNS5_1CILi128EEENS7_ILi64EEENS7_ILi256EEEEEELi256ENS_10bfloat16_tEfNS_4arch4Sm80ELb1ELb0ELb1ELb0ELb1ELb0ELb1ELb1EEENS1_21CollectiveEpilogueFwdINS6_IJS8_SA_S9_EEENS6_IJNS7_ILi1EEESI_SI_EEESC_SE_Li256ELb0ELb1ELb1ELb0EEENS1_30DynamicPersistentTileSchedulerILi256ELi256ELb1ELb1ELb0EEEEEEEEEvNT_6ParamsE,"",@"SHT_CUDA_INFO"
	.sectionflags	@""
	.align	4


	//----- nvinfo : EIATTR_CUDA_API_VERSION
	.align		4
        /*0000*/ 	.byte	0x04, 0x37
        /*0002*/ 	.short	(.L_192 - .L_191)
.L_191:
        /*0004*/ 	.word	0x00000082


	//----- nvinfo : EIATTR_KPARAM_INFO
	.align		4
.L_192:
        /*0008*/ 	.byte	0x04, 0x17
        /*000a*/ 	.short	(.L_194 - .L_193)
.L_193:
        /*000c*/ 	.word	0x00000000
        /*0010*/ 	.short	0x0000
        /*0012*/ 	.short	0x0000
        /*0014*/ 	.byte	0x00, 0xf0, 0xa1, 0x10


	//----- nvinfo : EIATTR_SPARSE_MMA_MASK
	.align		4
.L_194:
        /*0018*/ 	.byte	0x03, 0x50
        /*001a*/ 	.short	0x0000


	//----- nvinfo : EIATTR_MAXREG_COUNT
	.align		4
        /*001c*/ 	.byte	0x03, 0x1b
        /*001e*/ 	.short	0x00ff


	//----- nvinfo : EIATTR_MERCURY_ISA_VERSION
	.align		4
        /*0020*/ 	.byte	0x03, 0x5f
        /*0022*/ 	.short	0x0101


	//----- nvinfo : EIATTR_VRC_CTA_INIT_COUNT
	.align		4
        /*0024*/ 	.byte	0x02, 0x4a
	.zero		1
	.zero		1


	//----- nvinfo : EIATTR_EXIT_INSTR_OFFSETS
	.align		4
        /*0028*/ 	.byte	0x04, 0x1c
        /*002a*/ 	.short	(.L_196 - .L_195)


	//   ....[0]....
.L_195:
        /*002c*/ 	.word	0x00000010


	//----- nvinfo : EIATTR_MAX_THREADS
	.align		4
.L_196:
        /*0030*/ 	.byte	0x04, 0x05
        /*0032*/ 	.short	(.L_198 - .L_197)
.L_197:
        /*0034*/ 	.word	0x00000100
        /*0038*/ 	.word	0x00000001
        /*003c*/ 	.word	0x00000001


	//----- nvinfo : EIATTR_CBANK_PARAM_SIZE
	.align		4
.L_198:
        /*0040*/ 	.byte	0x03, 0x19
        /*0042*/ 	.short	0x0428


	//----- nvinfo : EIATTR_PARAM_CBANK
	.align		4
        /*0044*/ 	.byte	0x04, 0x0a
        /*0046*/ 	.short	(.L_200 - .L_199)
	.align		4
.L_199:
        /*0048*/ 	.word	index@(.nv.constant0._ZN7cutlass13device_kernelIN5flash19enable_sm80_to_sm89INS1_16FlashAttnFwdSm80INS1_25CollectiveMainloopFwdSm80ILi8ELi1ELb1EN4cute5tupleIJNS5_1CILi128EEENS7_ILi64EEENS7_ILi256EEEEEELi256ENS_10bfloat16_tEfNS_4arch4Sm80ELb1ELb0ELb1ELb0ELb1ELb0ELb1ELb1EEENS1_21CollectiveEpilogueFwdINS6_IJS8_SA_S9_EEENS6_IJNS7_ILi1EEESI_SI_EEESC_SE_Li256ELb0ELb1ELb1ELb0EEENS1_30DynamicPersistentTileSchedulerILi256ELi256ELb1ELb1ELb0EEEEEEEEEvNT_6ParamsE)
        /*004c*/ 	.short	0x0380
        /*004e*/ 	.short	0x0428


	//----- nvinfo : EIATTR_SW_WAR
	.align		4
.L_200:
        /*0050*/ 	.byte	0x04, 0x36
        /*0052*/ 	.short	(.L_202 - .L_201)
.L_201:
        /*0054*/ 	.word	0x00000008
.L_202:


//--------------------- .nv.info._ZN7cutlass13device_kernelIN5flash19enable_sm80_to_sm89INS1_16FlashAttnFwdSm80INS1_25CollectiveMainloopFwdSm80ILi8ELi1ELb1EN4cute5tupleIJNS5_1CILi128EEENS7_ILi48EEENS7_ILi256EEEEEELi256ENS_10bfloat16_tEfNS_4arch4Sm80ELb1ELb0ELb1ELb1ELb1ELb0ELb1ELb1EEENS1_21CollectiveEpilogueFwdINS6_IJS8_SA_S9_EEENS6_IJNS7_ILi1EEESI_SI_EEESC_SE_Li256ELb1ELb1ELb1ELb0EEENS1_36VarlenDynamicPersistentTileSchedulerILi128ELi48ELi256ELi256ELb1ELb1ELb0ELb1ELb1ELb1EEEEEEEEEvNT_6ParamsE --------------------------
	.section	.nv.info._ZN7cutlass13device_kernelIN5flash19enable_sm80_to_sm89INS1_16FlashAttnFwdSm80INS1_25CollectiveMainloopFwdSm80ILi8ELi1ELb1EN4cute5tupleIJNS5_1CILi128EEENS7_ILi48EEENS7_ILi256EEEEEELi256ENS_10bfloat16_tEfNS_4arch4Sm80ELb1ELb0ELb1ELb1ELb1ELb0ELb1ELb1EEENS1_21CollectiveEpilogueFwdINS6_IJS8_SA_S9_EEENS6_IJNS7_ILi1EEESI_SI_EEESC_SE_Li256ELb1ELb1ELb1ELb0EEENS1_36VarlenDynamicPersistentTileSchedulerILi128ELi48ELi256ELi256ELb1ELb1ELb0ELb1ELb1ELb1EEEEEEEEEvNT_6ParamsE,"",@"SHT_CUDA_INFO"
	.sectionflags	@""
	.align	4


	//----- nvinfo : EIATTR_CUDA_API_VERSION
	.align		4
        /*0000*/ 	.byte	0x04, 0x37
        /*0002*/ 	.short	(.L_204 - .L_203)
.L_203:
        /*0004*/ 	.word	0x00000082


	//----- nvinfo : EIATTR_KPARAM_INFO
	.align		4
.L_204:
        /*0008*/ 	.byte	0x04, 0x17
        /*000a*/ 	.short	(.L_206 - .L_205)
.L_205:
        /*000c*/ 	.word	0x00000000
        /*0010*/ 	.short	0x0000
        /*0012*/ 	.short	0x0000
        /*0014*/ 	.byte	0x00, 0xf0, 0xe1, 0x10


	//----- nvinfo : EIATTR_SPARSE_MMA_MASK
	.align		4
.L_206:
        /*0018*/ 	.byte	0x03, 0x50
        /*001a*/ 	.short	0x0000


	//----- nvinfo : EIATTR_MAXREG_COUNT
	.align		4
        /*001c*/ 	.byte	0x03, 0x1b
        /*001e*/ 	.short	0x00ff


	//----- nvinfo : EIATTR_MERCURY_ISA_VERSION
	.align		4
        /*0020*/ 	.byte	0x03, 0x5f
        /*0022*/ 	.short	0x0101


	//----- nvinfo : EIATTR_VRC_CTA_INIT_COUNT
	.align		4
        /*0024*/ 	.byte	0x02, 0x4a
	.zero		1
	.zero		1


	//----- nvinfo : EIATTR_EXIT_INSTR_OFFSETS
	.align		4
        /*0028*/ 	.byte	0x04, 0x1c
        /*002a*/ 	.short	(.L_208 - .L_207)


	//   ....[0]....
.L_207:
        /*002c*/ 	.word	0x00000010


	//----- nvinfo : EIATTR_MAX_THREADS
	.align		4
.L_208:
        /*0030*/ 	.byte	0x04, 0x05
        /*0032*/ 	.short	(.L_210 - .L_209)
.L_209:
        /*0034*/ 	.word	0x00000100
        /*0038*/ 	.word	0x00000001
        /*003c*/ 	.word	0x00000001


	//----- nvinfo : EIATTR_CBANK_PARAM_SIZE
	.align		4
.L_210:
        /*0040*/ 	.byte	0x03, 0x19
        /*0042*/ 	.short	0x0438


	//----- nvinfo : EIATTR_PARAM_CBANK
	.align		4
        /*0044*/ 	.byte	0x04, 0x0a
        /*0046*/ 	.short	(.L_212 - .L_211)
	.align		4
.L_211:
        /*0048*/ 	.word	index@(.nv.constant0._ZN7cutlass13device_kernelIN5flash19enable_sm80_to_sm89INS1_16FlashAttnFwdSm80INS1_25CollectiveMainloopFwdSm80ILi8ELi1ELb1EN4cute5tupleIJNS5_1CILi128EEENS7_ILi48EEENS7_ILi256EEEEEELi256ENS_10bfloat16_tEfNS_4arch4Sm80ELb1ELb0ELb1ELb1ELb1ELb0ELb1ELb1EEENS1_21CollectiveEpilogueFwdINS6_IJS8_SA_S9_EEENS6_IJNS7_ILi1EEESI_SI_EEESC_SE_Li256ELb1ELb1ELb1ELb0EEENS1_36VarlenDynamicPersistentTileSchedulerILi128ELi48ELi256ELi256ELb1ELb1ELb0ELb1ELb1ELb1EEEEEEEEEvNT_6ParamsE)
        /*004c*/ 	.short	0x0380
        /*004e*/ 	.short	0x0438


	//----- nvinfo : EIATTR_SW_WAR
	.align		4
.L_212:
        /*0050*/ 	.byte	0x04, 0x36
        /*0052*/ 	.short	(.L_214 - .L_213)
.L_213:
        /*0054*/ 	.word	0x00000008
.L_214:


//--------------------- .nv.info._ZN7cutlass13device_kernelIN5flash19enable_sm80_to_sm89INS1_16FlashAttnFwdSm80INS1_25CollectiveMainloopFwdSm80ILi8ELi1ELb0EN4cute5tupleIJNS5_1CILi128EEENS7_ILi32EEENS7_ILi256EEEEEELi256ENS_10bfloat16_tEfNS_4arch4Sm80ELb1ELb0ELb1ELb1ELb1ELb1ELb1ELb1EEENS1_21CollectiveEpilogueFwdINS6_IJS8_SA_S9_EEENS6_IJNS7_ILi1EEESI_SI_EEESC_SE_Li256ELb1ELb1ELb1ELb0EEENS1_36VarlenDynamicPersistentTileSchedulerILi128ELi32ELi256ELi256ELb1ELb1ELb0ELb1ELb1ELb1EEEEEEEEEvNT_6ParamsE --------------------------
	.section	.nv.info._ZN7cutlass13device_kernelIN5flash19enable_sm80_to_sm89INS1_16FlashAttnFwdSm80INS1_25CollectiveMainloopFwdSm80ILi8ELi1ELb0EN4cute5tupleIJNS5_1CILi128EEENS7_ILi32EEENS7_ILi256EEEEEELi256ENS_10bfloat16_tEfNS_4arch4Sm80ELb1ELb0ELb1ELb1ELb1ELb1ELb1ELb1EEENS1_21CollectiveEpilogueFwdINS6_IJS8_SA_S9_EEENS6_IJNS7_ILi1EEESI_SI_EEESC_SE_Li256ELb1ELb1ELb1ELb0EEENS1_36VarlenDynamicPersistentTileSchedulerILi128ELi32ELi256ELi256ELb1ELb1ELb0ELb1ELb1ELb1EEEEEEEEEvNT_6ParamsE,"",@"SHT_CUDA_INFO"
	.sectionflags	@""
	.align	4


	//----- nvinfo : EIATTR_CUDA_API_VERSION
	.align		4
        /*0000*/ 	.byte	0x04, 0x37
        /*0002*/ 	.short	(.L_216 - .L_215)
.L_215:
        /*0004*/ 	.word	0x00000082


	//----- nvinfo : EIATTR_KPARAM_INFO
	.align		4
.L_216:
        /*0008*/ 	.byte	0x04, 0x17
        /*000a*/ 	.short	(.L_218 - .L_217)
.L_217:
        /*000c*/ 	.word	0x00000000
        /*0010*/ 	.short	0x0000
        /*0012*/ 	.short	0x0000
        /*0014*/ 	.byte	0x00, 0xf0, 0xe1, 0x10


	//----- nvinfo : EIATTR_SPARSE_MMA_MASK
	.align		4
.L_218:
        /*0018*/ 	.byte	0x03, 0x50
        /*001a*/ 	.short	0x0000


	//----- nvinfo : EIATTR_MAXREG_COUNT
	.align		4
        /*001c*/ 	.byte	0x03, 0x1b
        /*001e*/ 	.short	0x00ff


	//----- nvinfo : EIATTR_MERCURY_ISA_VERSION
	.align		4
        /*0020*/ 	.byte	0x03, 0x5f
        /*0022*/ 	.short	0x0101


	//----- nvinfo : EIATTR_VRC_CTA_INIT_COUNT
	.align		4
        /*0024*/ 	.byte	0x02, 0x4a
	.zero		1
	.zero		1


	//----- nvinfo : EIATTR_EXIT_INSTR_OFFSETS
	.align		4
        /*0028*/ 	.byte	0x04, 0x1c
        /*002a*/ 	.short	(.L_220 - .L_219)


	//   ....[0]....
.L_219:
        /*002c*/ 	.word	0x00000010


	//----- nvinfo : EIATTR_MAX_THREADS
	.align		4
.L_220:
        /*0030*/ 	.byte	0x04, 0x05
        /*0032*/ 	.short	(.L_222 - .L_221)
.L_221:
        /*0034*/ 	.word	0x00000100
        /*0038*/ 	.word	0x00000001
        /*003c*/ 	.word	0x00000001


	//----- nvinfo : EIATTR_CBANK_PARAM_SIZE
	.align		4
.L_222:
        /*0040*/ 	.byte	0x03, 0x19
        /*0042*/ 	.short	0x0438


	//----- nvinfo : EIATTR_PARAM_CBANK
	.align		4
        /*0044*/ 	.byte	0x04, 0x0a
        /*0046*/ 	.short	(.L_224 - .L_223)
	.align		4
.L_223:
        /*0048*/ 	.word	index@(.nv.constant0._ZN7cutlass13device_kernelIN5flash19enable_sm80_to_sm89INS1_16FlashAttnFwdSm80INS1_25CollectiveMainloopFwdSm80ILi8ELi1ELb0EN4cute5tupleIJNS5_1CILi128EEENS7_ILi32EEENS7_ILi256EEEEEELi256ENS_10bfloat16_tEfNS_4arch4Sm80ELb1ELb0ELb1ELb1ELb1ELb1ELb1ELb1EEENS1_21CollectiveEpilogueFwdINS6_IJS8_SA_S9_EEENS6_IJNS7_ILi1EEESI_SI_EEESC_SE_Li256ELb1ELb1ELb1ELb0EEENS1_36VarlenDynamicPersistentTileSchedulerILi128ELi32ELi256ELi256ELb1ELb1ELb0ELb1ELb1ELb1EEEEEEEEEvNT_6ParamsE)
        /*004c*/ 	.short	0x0380
        /*004e*/ 	.short	0x0438


	//----- nvinfo : EIATTR_SW_WAR
	.align		4
.L_224:
        /*0050*/ 	.byte	0x04, 0x36
        /*0052*/ 	.short	(.L_226 - .L_225)
.L_225:
        /*0054*/ 	.word	0x00000008
.L_226:


//--------------------- .nv.info._ZN7cutlass13device_kernelIN5flash19enable_sm80_to_sm89INS1_16FlashAttnFwdSm80INS1_25CollectiveMainloopFwdSm80ILi8ELi1ELb0EN4cute5tupleIJNS5_1CILi128EEENS7_ILi96EEENS7_ILi256EEEEEELi256ENS_10bfloat16_tEfNS_4arch4Sm80ELb0ELb0ELb1ELb0ELb1ELb0ELb1ELb1EEENS1_21CollectiveEpilogueFwdINS6_IJS8_SA_S9_EEENS6_IJNS7_ILi1EEESI_SI_EEESC_SE_Li256ELb0ELb1ELb1ELb0EEENS1_19SingleTileSchedulerILb0ELb1ELb1ELi128EEEEEEEEEvNT_6ParamsE --------------------------
	.section	.nv.info._ZN7cutlass13device_kernelIN5flash19enable_sm80_to_sm89INS1_16FlashAttnFwdSm80INS1_25CollectiveMainloopFwdSm80ILi8ELi1ELb0EN4cute5tupleIJNS5_1CILi128EEENS7_ILi96EEENS7_ILi256EEEEEELi256ENS_10bfloat16_tEfNS_4arch4Sm80ELb0ELb0ELb1ELb0ELb1ELb0ELb1ELb1EEENS1_21CollectiveEpilogueFwdINS6_IJS8_SA_S9_EEENS6_IJNS7_ILi1EEESI_SI_EEESC_SE_Li256ELb0ELb1ELb1ELb0EEENS1_19SingleTileSchedulerILb0ELb1ELb1ELi128EEEEEEEEEvNT_6ParamsE,"",@"SHT_CUDA_INFO"
	.sectionflags	@""
	.align	4


	//----- nvinfo : EIATTR_CUDA_API_VERSION
	.align		4
        /*0000*/ 	.byte	0x04, 0x37
        /*0002*/ 	.short	(.L_228 - .L_227)
.L_227:
        /*0004*/ 	.word	0x00000082


	//----- nvinfo : EIATTR_KPARAM_INFO
	.align		4
.L_228:
        /*0008*/ 	.byte	0x04, 0x17
        /*000a*/ 	.short	(.L_230 - .L_229)
.L_229:
        /*000c*/ 	.word	0x00000000
        /*0010*/ 	.short	0x0000
        /*0012*/ 	.short	0x0000
        /*0014*/ 	.byte	0x00, 0xf0, 0x61, 0x10


	//----- nvinfo : EIATTR_SPARSE_MMA_MASK
	.align		4
.L_230:
        /*0018*/ 	.byte	0x03, 0x50
        /*001a*/ 	.short	0x0000


	//----- nvinfo : EIATTR_MAXREG_COUNT
	.align		4
        /*001c*/ 	.byte	0x03, 0x1b
        /*001e*/ 	.short	0x00ff


	//----- nvinfo : EIATTR_MERCURY_ISA_VERSION
	.align		4
        /*0020*/ 	.byte	0x03, 0x5f
        /*0022*/ 	.short	0x0101


	//----- nvinfo : EIATTR_VRC_CTA_INIT_COUNT
	.align		4
        /*0024*/ 	.byte	0x02, 0x4a
	.zero		1
	.zero		1


	//----- nvinfo : EIATTR_EXIT_INSTR_OFFSETS
	.align		4
        /*0028*/ 	.byte	0x04, 0x1c
        /*002a*/ 	.short	(.L_232 - .L_231)


	//   ....[0]....
.L_231:
        /*002c*/ 	.word	0x00000010


	//----- nvinfo : EIATTR_MAX_THREADS
	.align		4
.L_232:
        /*0030*/ 	.byte	0x04, 0x05
        /*0032*/ 	.short	(.L_234 - .L_233)
.L_233:
        /*0034*/ 	.word	0x00000100
        /*0038*/ 	.word	0x00000001
        /*003c*/ 	.word	0x00000001


	//----- nvinfo : EIATTR_CBANK_PARAM_SIZE
	.align		4
.L_234:
        /*0040*/ 	.byte	0x03, 0x19
        /*0042*/ 	.short	0x0418


	//----- nvinfo : EIATTR_PARAM_CBANK
	.align		4
        /*0044*/ 	.byte	0x04, 0x0a
        /*0046*/ 	.short	(.L_236 - .L_235)
	.align		4
.L_235:
        /*0048*/ 	.word	index@(.nv.constant0._ZN7cutlass13device_kernelIN5flash19enable_sm80_to_sm89INS1_16FlashAttnFwdSm80INS1_25CollectiveMainloopFwdSm80ILi8ELi1ELb0EN4cute5tupleIJNS5_1CILi128EEENS7_ILi96EEENS7_ILi256EEEEEELi256ENS_10bfloat16_tEfNS_4arch4Sm80ELb0ELb0ELb1ELb0ELb1ELb0ELb1ELb1EEENS1_21CollectiveEpilogueFwdINS6_IJS8_SA_S9_EEENS6_IJNS7_ILi1EEESI_SI_EEESC_SE_Li256ELb0ELb1ELb1ELb0EEENS1_19SingleTileSchedulerILb0ELb1ELb1ELi128EEEEEEEEEvNT_6ParamsE)
        /*004c*/ 	.short	0x0380
        /*004e*/ 	.short	0x0418


	//----- nvinfo : EIATTR_SW_WAR
	.align		4
.L_236:
        /*0050*/ 	.byte	0x04, 0x36
        /*0052*/ 	.short	(.L_238 - .L_237)
.L_237:
        /*0054*/ 	.word	0x00000008
.L_238:


//--------------------- .nv.info._ZN7cutlass13device_kernelIN5flash19enable_sm80_to_sm89INS1_16FlashAttnFwdSm80INS1_25CollectiveMainloopFwdSm80ILi8ELi1ELb0EN4cute5tupleIJNS5_1CILi128EEENS7_ILi64EEENS7_ILi256EEEEEELi256ENS_10bfloat16_tEfNS_4arch4Sm80ELb0ELb0ELb1ELb1ELb1ELb0ELb1ELb1EEENS1_21CollectiveEpilogueFwdINS6_IJS8_SA_S9_EEENS6_IJNS7_ILi1EEESI_SI_EEESC_SE_Li256ELb1ELb1ELb1ELb0EEENS1_36VarlenDynamicPersistentTileSchedulerILi128ELi64ELi256ELi256ELb1ELb1ELb0ELb0ELb1ELb1EEEEEEEEEvNT_6ParamsE --------------------------
	.section	.nv.info._ZN7cutlass13device_kernelIN5flash19enable_sm80_to_sm89INS1_16FlashAttnFwdSm80INS1_25CollectiveMainloopFwdSm80ILi8ELi1ELb0EN4cute5tupleIJNS5_1CILi128EEENS7_ILi64EEENS7_ILi256EEEEEELi256ENS_10bfloat16_tEfNS_4arch4Sm80ELb0ELb0ELb1ELb1ELb1ELb0ELb1ELb1EEENS1_21CollectiveEpilogueFwdINS6_IJS8_SA_S9_EEENS6_IJNS7_ILi1EEESI_SI_EEESC_SE_Li256ELb1ELb1ELb1ELb0EEENS1_36VarlenDynamicPersistentTileSchedulerILi128ELi64ELi256ELi256ELb1ELb1ELb0ELb0ELb1ELb1EEEEEEEEEvNT_6ParamsE,"",@"SHT_CUDA_INFO"
	.sectionflags	@""
	.align	4


	//----- nvinfo : EIATTR_CUDA_API_VERSION
	.align		4
        /*0000*/ 	.byte	0x04, 0x37
        /*0002*/ 	.short	(.L_240 - .L_239)
.L_239:
        /*0004*/ 	.word	0x00000082


	//----- nvinfo : EIATTR_KPARAM_INFO
	.align		4
.L_240:
        /*0008*/ 	.byte	0x04, 0x17
        /*000a*/ 	.short	(.L_242 - .L_241)
.L_241:
        /*000c*/ 	.word	0x00000000
        /*0010*/ 	.short	0x0000
        /*0012*/ 	.short	0x0000
        /*0014*/ 	.byte	0x00, 0xf0, 0xe1, 0x10


	//----- nvinfo : EIATTR_SPARSE_MMA_MASK
	.align		4
.L_242:
        /*0018*/ 	.byte	0x03, 0x50
        /*001a*/ 	.short	0x0000


	//----- nvinfo : EIATTR_MAXREG_COUNT
	.align		4
        /*001c*/ 	.byte	0x03, 0x1b
        /*001e*/ 	.short	0x00ff


	//----- nvinfo : EIATTR_MERCURY_ISA_VERSION
	.align		4
        /*0020*/ 	.byte	0x03, 0x5f
        /*0022*/ 	.short	0x0101


	//----- nvinfo : EIATTR_VRC_CTA_INIT_COUNT
	.align		4
        /*0024*/ 	.byte	0x02, 0x4a
	.zero		1
	.zero		1


	//----- nvinfo : EIATTR_EXIT_INSTR_OFFSETS
	.align		4
        /*0028*/ 	.byte	0x04, 0x1c
        /*002a*/ 	.short	(.L_244 - .L_243)


	//   ....[0]....
.L_243:
        /*002c*/ 	.word	0x00000010


	//----- nvinfo : EIATTR_MAX_THREADS
	.align		4
.L_244:
        /*0030*/ 	.byte	0x04, 0x05
        /*0032*/ 	.short	(.L_246 - .L_245)
.L_245:
        /*0034*/ 	.word	0x00000100
        /*0038*/ 	.word	0x00000001
        /*003c*/ 	.word	0x00000001


	//----- nvinfo : EIATTR_CBANK_PARAM_SIZE
	.align		4
.L_246:
        /*0040*/ 	.byte	0x03, 0x19
        /*0042*/ 	.short	0x0438


	//----- nvinfo : EIATTR_PARAM_CBANK
	.align		4
        /*0044*/ 	.byte	0x04, 0x0a
        /*0046*/ 	.short	(.L_248 - .L_247)
	.align		4
.L_247:
        /*0048*/ 	.word	index@(.nv.constant0._ZN7cutlass13device_kernelIN5flash19enable_sm80_to_sm89INS1_16FlashAttnFwdSm80INS1_25CollectiveMainloopFwdSm80ILi8ELi1ELb0EN4cute5tupleIJNS5_1CILi128EEENS7_ILi64EEENS7_ILi256EEEEEELi256ENS_10bfloat16_tEfNS_4arch4Sm80ELb0ELb0ELb1ELb1ELb1ELb0ELb1ELb1EEENS1_21CollectiveEpilogueFwdINS6_IJS8_SA_S9_EEENS6_IJNS7_ILi1EEESI_SI_EEESC_SE_Li256ELb1ELb1ELb1ELb0EEENS1_36VarlenDynamicPersistentTileSchedulerILi128ELi64ELi256ELi256ELb1ELb1ELb0ELb0ELb1ELb1EEEEEEEEEvNT_6ParamsE)
        /*004c*/ 	.short	0x0380
        /*004e*/ 	.short	0x0438


	//----- nvinfo : EIATTR_SW_WAR
	.align		4
.L_248:
        /*0050*/ 	.byte	0x04, 0x36
        /*0052*/ 	.short	(.L_250 - .L_249)
.L_249:
        /*0054*/ 	.word	0x00000008
.L_250:


//--------------------- .nv.info._ZN7cutlass13device_kernelIN5flash19enable_sm80_to_sm89INS1_16FlashAttnFwdSm80INS1_25CollectiveMainloopFwdSm80ILi8ELi1ELb0EN4cute5tupleIJNS5_1CILi128EEENS7_ILi48EEENS7_ILi256EEEEEELi256ENS_10bfloat16_tEfNS_4arch4Sm80ELb0ELb0ELb1ELb1ELb1ELb1ELb1ELb1EEENS1_21CollectiveEpilogueFwdINS6_IJS8_SA_S9_EEENS6_IJNS7_ILi1EEESI_SI_EEESC_SE_Li256ELb1ELb1ELb1ELb0EEENS1_36VarlenDynamicPersistentTileSchedulerILi128ELi48ELi256ELi256ELb1ELb1ELb0ELb0ELb1ELb1EEEEEEEEEvNT_6ParamsE --------------------------
	.section	.nv.info._ZN7cutlass13device_kernelIN5flash19enable_sm80_to_sm89INS1_16FlashAttnFwdSm80INS1_25CollectiveMainloopFwdSm80ILi8ELi1ELb0EN4cute5tupleIJNS5_1CILi128EEENS7_ILi48EEENS7_ILi256EEEEEELi256ENS_10bfloat16_tEfNS_4arch4Sm80ELb0ELb0ELb1ELb1ELb1ELb1ELb1ELb1EEENS1_21CollectiveEpilogueFwdINS6_IJS8_SA_S9_EEENS6_IJNS7_ILi1EEESI_SI_EEESC_SE_Li256ELb1ELb1ELb1ELb0EEENS1_36VarlenDynamicPersistentTileSchedulerILi128ELi48ELi256ELi256ELb1ELb1ELb0ELb0ELb1ELb1EEEEEEEEEvNT_6ParamsE,"",@"SHT_CUDA_INFO"
	.sectionflags	@""
	.align	4


	//----- nvinfo : EIATTR_CUDA_API_VERSION
	.align		4
        /*0000*/ 	.byte	0x04, 0x37
        /*0002*/ 	.short	(.L_252 - .L_251)
.L_251:
        /*0004*/ 	.word	0x00000082


	//----- nvinfo : EIATTR_KPARAM_INFO
	.align		4
.L_252:
        /*0008*/ 	.byte	0x04, 0x17
        /*000a*/ 	.short	(.L_254 - .L_253)
.L_253:
        /*000c*/ 	.word	0x00000000
        /*0010*/ 	.short	0x0000
        /*0012*/ 	.short	0x0000
        /*0014*/ 	.byte	0x00, 0xf0, 0xe1, 0x10


	//----- nvinfo : EIATTR_SPARSE_MMA_MASK
	.align		4
.L_254:
        /*0018*/ 	.byte	0x03, 0x50
        /*001a*/ 	.short	0x0000


	//----- nvinfo : EIATTR_MAXREG_COUNT
	.align		4
        /*001c*/ 	.byte	0x03, 0x1b
        /*001e*/ 	.short	0x00ff


	//----- nvinfo : EIATTR_MERCURY_ISA_VERSION
	.align		4
        /*0020*/ 	.byte	0x03, 0x5f
        /*0022*/ 	.short	0x0101


	//----- nvinfo : EIATTR_VRC_CTA_INIT_COUNT
	.align		4
        /*0024*/ 	.byte	0x02, 0x4a
	.zero		1
	.zero		1


	//----- nvinfo : EIATTR_EXIT_INSTR_OFFSETS
	.align		4
        /*0028*/ 	.byte	0x04, 0x1c
        /*002a*/ 	.short	(.L_256 - .L_255)


	//   ....[0]....
.L_255:
        /*002c*/ 	.word	0x00000010


	//----- nvinfo : EIATTR_MAX_THREADS
	.align		4
.L_256:
        /*0030*/ 	.byte	0x04, 0x05
        /*0032*/ 	.short	(.L_258 - .L_257)
.L_257:
        /*0034*/ 	.word	0x00000100
        /*0038*/ 	.word	0x00000001
        /*003c*/ 	.word	0x00000001


	//----- nvinfo : EIATTR_CBANK_PARAM_SIZE
	.align		4
.L_258:
        /*0040*/ 	.byte	0x03, 0x19
        /*0042*/ 	.short	0x0438


	//----- nvinfo : EIATTR_PARAM_CBANK
	.align		4
        /*0044*/ 	.byte	0x04, 0x0a
        /*0046*/ 	.short	(.L_260 - .L_259)
	.align		4
.L_259:
        /*0048*/ 	.word	index@(.nv.constant0._ZN7cutlass13device_kernelIN5flash19enable_sm80_to_sm89INS1_16FlashAttnFwdSm80INS1_25CollectiveMainloopFwdSm80ILi8ELi1ELb0EN4cute5tupleIJNS5_1CILi128EEENS7_ILi48EEENS7_ILi256EEEEEELi256ENS_10bfloat16_tEfNS_4arch4Sm80ELb0ELb0ELb1ELb1ELb1ELb1ELb1ELb1EEENS1_21CollectiveEpilogueFwdINS6_IJS8_SA_S9_EEENS6_IJNS7_ILi1EEESI_SI_EEESC_SE_Li256ELb1ELb1ELb1ELb0EEENS1_36VarlenDynamicPersistentTileSchedulerILi128ELi48ELi256ELi256ELb1ELb1ELb0ELb0ELb1ELb1EEEEEEEEEvNT_6ParamsE)
        /*004c*/ 	.short	0x0380
        /*004e*/ 	.short	0x0438


	//----- nvinfo : EIATTR_SW_WAR
	.align		4
.L_260:
        /*0050*/ 	.byte	0x04, 0x36
        /*0052*/ 	.short	(.L_262 - .L_261)
.L_261:
        /*0054*/ 	.word	0x00000008
.L_262:


//--------------------- .nv.info._ZN7cutlass13device_kernelIN5flash19enable_sm80_to_sm89INS1_16FlashAttnFwdSm80INS1_25CollectiveMainloopFwdSm80ILi8ELi1ELb0EN4cute5tupleIJNS5_1CILi128EEENS7_ILi64EEENS7_ILi256EEEEEELi256ENS_10bfloat16_tEfNS_4arch4Sm80ELb0ELb1ELb1ELb0ELb1ELb0ELb1ELb1EEENS1_21CollectiveEpilogueFwdINS6_IJS8_SA_S9_EEENS6_IJNS7_ILi1EEESI_SI_EEESC_SE_Li256ELb0ELb1ELb1ELb0EEENS1_19SingleTileSchedulerILb0ELb1ELb1ELi128EEEEEEEEEvNT_6ParamsE --------------------------
	.section	.nv.info._ZN7cutlass13device_kernelIN5flash19enable_sm80_to_sm89INS1_16FlashAttnFwdSm80INS1_25CollectiveMainloopFwdSm80ILi8ELi1ELb0EN4cute5tupleIJNS5_1CILi128EEENS7_ILi64EEENS7_ILi256EEEEEELi256ENS_10bfloat16_tEfNS_4arch4Sm80ELb0ELb1ELb1ELb0ELb1ELb0ELb1ELb1EEENS1_21CollectiveEpilogueFwdINS6_IJS8_SA_S9_EEENS6_IJNS7_ILi1EEESI_SI_EEESC_SE_Li256ELb0ELb1ELb1ELb0EEENS1_19SingleTileSchedulerILb0ELb1ELb1ELi128EEEEEEEEEvNT_6ParamsE,"",@"SHT_CUDA_INFO"
	.sectionflags	@""
	.align	4


	//----- nvinfo : EIATTR_CUDA_API_VERSION
	.align		4
        /*0000*/ 	.byte	0x04, 0x37
        /*0002*/ 	.short	(.L_264 - .L_263)
.L_263:
        /*0004*/ 	.word	0x00000082


	//----- nvinfo : EIATTR_KPARAM_INFO
	.align		4
.L_264:
        /*0008*/ 	.byte	0x04, 0x17
        /*000a*/ 	.short	(.L_266 - .L_265)
.L_265:
        /*000c*/ 	.word	0x00000000
        /*0010*/ 	.short	0x0000
        /*0012*/ 	.short	0x0000
        /*0014*/ 	.byte	0x00, 0xf0, 0x61, 0x10


	//----- nvinfo : EIATTR_SPARSE_MMA_MASK
	.align		4
.L_266:
        /*0018*/ 	.byte	0x03, 0x50
        /*001a*/ 	.short	0x0000


	//----- nvinfo : EIATTR_MAXREG_COUNT
	.align		4
        /*001c*/ 	.byte	0x03, 0x1b
        /*001e*/ 	.short	0x00ff


	//----- nvinfo : EIATTR_MERCURY_ISA_VERSION
	.align		4
        /*0020*/ 	.byte	0x03, 0x5f
        /*0022*/ 	.short	0x0101


	//----- nvinfo : EIATTR_VRC_CTA_INIT_COUNT
	.align		4
        /*0024*/ 	.byte	0x02, 0x4a
	.zero		1
	.zero		1


	//----- nvinfo : EIATTR_EXIT_INSTR_OFFSETS
	.align		4
        /*0028*/ 	.byte	0x04, 0x1c
        /*002a*/ 	.short	(.L_268 - .L_267)


	//   ....[0]....
.L_267:
        /*002c*/ 	.word	0x00000010


	//----- nvinfo : EIATTR_MAX_THREADS
	.align		4
.L_268:
        /*0030*/ 	.byte	0x04, 0x05
        /*0032*/ 	.short	(.L_270 - .L_269)
.L_269:
        /*0034*/ 	.word	0x00000100
        /*0038*/ 	.word	0x00000001
        /*003c*/ 	.word	0x00000001


	//----- nvinfo : EIATTR_CBANK_PARAM_SIZE
	.align		4
.L_270:
        /*0040*/ 	.byte	0x03, 0x19
        /*0042*/ 	.short	0x0418


	//----- nvinfo : EIATTR_PARAM_CBANK
	.align		4
        /*0044*/ 	.byte	0x04, 0x0a
        /*0046*/ 	.short	(.L_272 - .L_271)
	.align		4
.L_271:
        /*0048*/ 	.word	index@(.nv.constant0._ZN7cutlass13device_kernelIN5flash19enable_sm80_to_sm89INS1_16FlashAttnFwdSm80INS1_25CollectiveMainloopFwdSm80ILi8ELi1ELb0EN4cute5tupleIJNS5_1CILi128EEENS7_ILi64EEENS7_ILi256EEEEEELi256ENS_10bfloat16_tEfNS_4arch4Sm80ELb0ELb1ELb1ELb0ELb1ELb0ELb1ELb1EEENS1_21CollectiveEpilogueFwdINS6_IJS8_SA_S9_EEENS6_IJNS7_ILi1EEESI_SI_EEESC_SE_Li256ELb0ELb1ELb1ELb0EEENS1_19SingleTileSchedulerILb0ELb1ELb1ELi128EEEEEEEEEvNT_6ParamsE)
        /*004c*/ 	.short	0x0380
        /*004e*/ 	.short	0x0418


	//----- nvinfo : EIATTR_SW_WAR
	.align		4
.L_272:
        /*0050*/ 	.byte	0x04, 0x36
        /*0052*/ 	.short	(.L_274 - .L_273)
.L_273:
        /*0054*/ 	.word	0x00000008
.L_274:


//--------------------- .nv.info._ZN7cutlass13device_kernelIN5flash19enable_sm80_to_sm89INS1_16FlashAttnFwdSm80INS1_25CollectiveMainloopFwdSm80ILi8ELi1ELb0EN4cute5tupleIJNS5_1CILi128EEENS7_ILi64EEENS7_ILi256EEEEEELi256ENS_10bfloat16_tEfNS_4arch4Sm80ELb0ELb1ELb1ELb1ELb1ELb0ELb1ELb1EEENS1_21CollectiveEpilogueFwdINS6_IJS8_SA_S9_EEENS6_IJNS7_ILi1EEESI_SI_EEESC_SE_Li256ELb1ELb1ELb1ELb0EEENS1_36VarlenDynamicPersistentTileSchedulerILi128ELi64ELi256ELi256ELb1ELb1ELb0ELb1ELb0ELb1EEEEEEEEEvNT_6ParamsE --------------------------
	.section	.nv.info._ZN7cutlass13device_kernelIN5flash19enable_sm80_to_sm89INS1_16FlashAttnFwdSm80INS1_25CollectiveMainloopFwdSm80ILi8ELi1ELb0EN4cute5tupleIJNS5_1CILi128EEENS7_ILi64EEENS7_ILi256EEEEEELi256ENS_10bfloat16_tEfNS_4arch4Sm80ELb0ELb1ELb1ELb1ELb1ELb0ELb1ELb1EEENS1_21CollectiveEpilogueFwdINS6_IJS8_SA_S9_EEENS6_IJNS7_ILi1EEESI_SI_EEESC_SE_Li256ELb1ELb1ELb1ELb0EEENS1_36VarlenDynamicPersistentTileSchedulerILi128ELi64ELi256ELi256ELb1ELb1ELb0ELb1ELb0ELb1EEEEEEEEEvNT_6ParamsE,"",@"SHT_CUDA_INFO"
	.sectionflags	@""
	.align	4


	//----- nvinfo : EIATTR_CUDA_API_VERSION
	.align		4
        /*0000*/ 	.byte	0x04, 0x37
        /*0002*/ 	.short	(.L_276 - .L_275)
.L_275:
        /*0004*/ 	.word	0x00000082


	//----- nvinfo : EIATTR_KPARAM_INFO
	.align		4
.L_276:
        /*0008*/ 	.byte	0x04, 0x17
        /*000a*/ 	.short	(.L_278 - .L_277)
.L_277:
        /*000c*/ 	.word	0x00000000
        /*0010*/ 	.short	0x0000
        /*0012*/ 	.short	0x0000
        /*0014*/ 	.byte	0x00, 0xf0, 0xe1, 0x10


	//----- nvinfo : EIATTR_SPARSE_MMA_MASK
	.align		4
.L_278:
        /*0018*/ 	.byte	0x03, 0x50
        /*001a*/ 	.short	0x0000


	//----- nvinfo : EIATTR_MAXREG_COUNT
	.align		4
        /*001c*/ 	.byte	0x03, 0x1b
        /*001e*/ 	.short	0x00ff


	//----- nvinfo : EIATTR_MERCURY_ISA_VERSION
	.align		4
        /*0020*/ 	.byte	0x03, 0x5f
        /*0022*/ 	.short	0x0101


	//----- nvinfo : EIATTR_VRC_CTA_INIT_COUNT
	.align		4
        /*0024*/ 	.byte	0x02, 0x4a
	.zero		1
	.zero		1


	//----- nvinfo : EIATTR_EXIT_INSTR_OFFSETS
	.align		4
        /*0028*/ 	.byte	0x04, 0x1c
        /*002a*/ 	.short	(.L_280 - .L_279)


	//   ....[0]....
.L_279:
        /*002c*/ 	.word	0x00000010


	//----- nvinfo : EIATTR_MAX_THREADS
	.align		4
.L_280:
        /*0030*/ 	.byte	0x04, 0x05
        /*0032*/ 	.short	(.L_282 - .L_281)
.L_281:
        /*0034*/ 	.word	0x00000100
        /*0038*/ 	.word	0x00000001
        /*003c*/ 	.word	0x00000001


	//----- nvinfo : EIATTR_CBANK_PARAM_SIZE
	.align		4
.L_282:
        /*0040*/ 	.byte	0x03, 0x19
        /*0042*/ 	.short	0x0438


	//----- nvinfo : EIATTR_PARAM_CBANK
	.align		4
        /*0044*/ 	.byte	0x04, 0x0a
        /*0046*/ 	.short	(.L_284 - .L_283)
	.align		4
.L_283:
        /*0048*/ 	.word	index@(.nv.constant0._ZN7cutlass13device_kernelIN5flash19enable_sm80_to_sm89INS1_16FlashAttnFwdSm80INS1_25CollectiveMainloopFwdSm80ILi8ELi1ELb0EN4cute5tupleIJNS5_1CILi128EEENS7_ILi64EEENS7_ILi256EEEEEELi256ENS_10bfloat16_tEfNS_4arch4Sm80ELb0ELb1ELb1ELb1ELb1ELb0ELb1ELb1EEENS1_21CollectiveEpilogueFwdINS6_IJS8_SA_S9_EEENS6_IJNS7_ILi1EEESI_SI_EEESC_SE_Li256ELb1ELb1ELb1ELb0EEENS1_36VarlenDynamicPersistentTileSchedulerILi128ELi64ELi256ELi256ELb1ELb1ELb0ELb1ELb0ELb1EEEEEEEEEvNT_6ParamsE)
        /*004c*/ 	.short	0x0380
        /*004e*/ 	.short	0x0438


	//----- nvinfo : EIATTR_SW_WAR
	.align		4
.L_284:
        /*0050*/ 	.byte	0x04, 0x36
        /*0052*/ 	.short	(.L_286 - .L_285)
.L_285:
        /*0054*/ 	.word	0x00000008
.L_286:


//--------------------- .nv.info._ZN7cutlass13device_kernelIN5flash19enable_sm80_to_sm89INS1_16FlashAttnFwdSm80INS1_25CollectiveMainloopFwdSm80ILi8ELi1ELb0EN4cute5tupleIJNS5_1CILi128EEENS7_ILi48EEENS7_ILi256EEEEEELi256ENS_10bfloat16_tEfNS_4arch4Sm80ELb0ELb1ELb1ELb1ELb1ELb1ELb1ELb1EEENS1_21CollectiveEpilogueFwdINS6_IJS8_SA_S9_EEENS6_IJNS7_ILi1EEESI_SI_EEESC_SE_Li256ELb1ELb1ELb1ELb0EEENS1_36VarlenDynamicPersistentTileSchedulerILi128ELi48ELi256ELi256ELb1ELb1ELb0ELb1ELb0ELb1EEEEEEEEEvNT_6ParamsE --------------------------
	.section	.nv.info._ZN7cutlass13device_kernelIN5flash19enable_sm80_to_sm89INS1_16FlashAttnFwdSm80INS1_25CollectiveMainloopFwdSm80ILi8ELi1ELb0EN4cute5tupleIJNS5_1CILi128EEENS7_ILi48EEENS7_ILi256EEEEEELi256ENS_10bfloat16_tEfNS_4arch4Sm80ELb0ELb1ELb1ELb1ELb1ELb1ELb1ELb1EEENS1_21CollectiveEpilogueFwdINS6_IJS8_SA_S9_EEENS6_IJNS7_ILi1EEESI_SI_EEESC_SE_Li256ELb1ELb1ELb1ELb0EEENS1_36VarlenDynamicPersistentTileSchedulerILi128ELi48ELi256ELi256ELb1ELb1ELb0ELb1ELb0ELb1EEEEEEEEEvNT_6ParamsE,"",@"SHT_CUDA_INFO"
	.sectionflags	@""
	.align	4


	//----- nvinfo : EIATTR_CUDA_API_VERSION
	.align		4
        /*0000*/ 	.byte	0x04, 0x37
        /*0002*/ 	.short	(.L_288 - .L_287)
.L_287:
        /*0004*/ 	.word	0x00000082


	//----- nvinfo : EIATTR_KPARAM_INFO
	.align		4
.L_288:
        /*0008*/ 	.byte	0x04, 0x17
        /*000a*/ 	.short	(.L_290 - .L_289)
.L_289:
        /*000c*/ 	.word	0x00000000
        /*0010*/ 	.short	0x0000
        /*0012*/ 	.short	0x0000
        /*0014*/ 	.byte	0x00, 0xf0, 0xe1, 0x10


	//----- nvinfo : EIATTR_SPARSE_MMA_MASK
	.align		4
.L_290:
        /*0018*/ 	.byte	0x03, 0x50
        /*001a*/ 	.short	0x0000


	//----- nvinfo : EIATTR_MAXREG_COUNT
	.align		4
        /*001c*/ 	.byte	0x03, 0x1b
        /*001e*/ 	.short	0x00ff


	//----- nvinfo : EIATTR_MERCURY_ISA_VERSION
	.align		4
        /*0020*/ 	.byte	0x03, 0x5f
        /*0022*/ 	.short	0x0101


	//----- nvinfo : EIATTR_VRC_CTA_INIT_COUNT
	.align		4
        /*0024*/ 	.byte	0x02, 0x4a
	.zero		1
	.zero		1


	//----- nvinfo : EIATTR_EXIT_INSTR_OFFSETS
	.align		4
        /*0028*/ 	.byte	0x04, 0x1c
        /*002a*/ 	.short	(.L_292 - .L_291)


	//   ....[0]....
.L_291:
        /*002c*/ 	.word	0x00000010


	//----- nvinfo : EIATTR_MAX_THREADS
	.align		4
.L_292:
        /*0030*/ 	.byte	0x04, 0x05
        /*0032*/ 	.short	(.L_294 - .L_293)
.L_293:
        /*0034*/ 	.word	0x00000100
        /*0038*/ 	.word	0x00000001
        /*003c*/ 	.word	0x00000001


	//----- nvinfo : EIATTR_CBANK_PARAM_SIZE
	.align		4
.L_294:
        /*0040*/ 	.byte	0x03, 0x19
        /*0042*/ 	.short	0x0438


	//----- nvinfo : EIATTR_PARAM_CBANK
	.align		4
        /*0044*/ 	.byte	0x04, 0x0a
        /*0046*/ 	.short	(.L_296 - .L_295)
	.align		4
.L_295:
        /*0048*/ 	.word	index@(.nv.constant0._ZN7cutlass13device_kernelIN5flash19enable_sm80_to_sm89INS1_16FlashAttnFwdSm80INS1_25CollectiveMainloopFwdSm80ILi8ELi1ELb0EN4cute5tupleIJNS5_1CILi128EEENS7_ILi48EEENS7_ILi256EEEEEELi256ENS_10bfloat16_tEfNS_4arch4Sm80ELb0ELb1ELb1ELb1ELb1ELb1ELb1ELb1EEENS1_21CollectiveEpilogueFwdINS6_IJS8_SA_S9_EEENS6_IJNS7_ILi1EEESI_SI_EEESC_SE_Li256ELb1ELb1ELb1ELb0EEENS1_36VarlenDynamicPersistentTileSchedulerILi128ELi48ELi256ELi256ELb1ELb1ELb0ELb1ELb0ELb1EEEEEEEEEvNT_6ParamsE)
        /*004c*/ 	.short	0x0380
        /*004e*/ 	.short	0x0438


	//----- nvinfo : EIATTR_SW_WAR
	.align		4
.L_296:
        /*0050*/ 	.byte	0x04, 0x36
        /*0052*/ 	.short	(.L_298 - .L_297)
.L_297:
        /*0054*/ 	.word	0x00000008
.L_298:


//--------------------- .nv.info._ZN7cutlass13device_kernelIN5flash19enable_sm80_to_sm89INS1_16FlashAttnFwdSm80INS1_25CollectiveMainloopFwdSm80ILi8ELi1ELb0EN4cute5tupleIJNS5_1CILi128EEENS7_ILi96EEENS7_ILi256EEEEEELi256ENS_10bfloat16_tEfNS_4arch4Sm80ELb1ELb0ELb1ELb0ELb1ELb0ELb1ELb1EEENS1_21CollectiveEpilogueFwdINS6_IJS8_SA_S9_EEENS6_IJNS7_ILi1EEESI_SI_EEESC_SE_Li256ELb0ELb1ELb1ELb0EEENS1_30DynamicPersistentTileSchedulerILi256ELi256ELb1ELb1ELb0EEEEEEEEEvNT_6ParamsE --------------------------
	.section	.nv.info._ZN7cutlass13device_kernelIN5flash19enable_sm80_to_sm89INS1_16FlashAttnFwdSm80INS1_25CollectiveMainloopFwdSm80ILi8ELi1ELb0EN4cute5tupleIJNS5_1CILi128EEENS7_ILi96EEENS7_ILi256EEEEEELi256ENS_10bfloat16_tEfNS_4arch4Sm80ELb1ELb0ELb1ELb0ELb1ELb0ELb1ELb1EEENS1_21CollectiveEpilogueFwdINS6_IJS8_SA_S9_EEENS6_IJNS7_ILi1EEESI_SI_EEESC_SE_Li256ELb0ELb1ELb1ELb0EEENS1_30DynamicPersistentTileSchedulerILi256ELi256ELb1ELb1ELb0EEEEEEEEEvNT_6ParamsE,"",@"SHT_CUDA_INFO"
	.sectionflags	@""
	.align	4


	//----- nvinfo : EIATTR_CUDA_API_VERSION
	.align		4
        /*0000*/ 	.byte	0x04, 0x37
        /*0002*/ 	.short	(.L_300 - .L_299)
.L_299:
        /*0004*/ 	.word	0x00000082


	//----- nvinfo : EIATTR_KPARAM_INFO
	.align		4
.L_300:
        /*0008*/ 	.byte	0x04, 0x17
        /*000a*/ 	.short	(.L_302 - .L_301)
.L_301:
        /*000c*/ 	.word	0x00000000
        /*0010*/ 	.short	0x0000
        /*0012*/ 	.short	0x0000
        /*0014*/ 	.byte	0x00, 0xf0, 0xa1, 0x10


	//----- nvinfo : EIATTR_SPARSE_MMA_MASK
	.align		4
.L_302:
        /*0018*/ 	.byte	0x03, 0x50
        /*001a*/ 	.short	0x0000


	//----- nvinfo : EIATTR_MAXREG_COUNT
	.align		4
        /*001c*/ 	.byte	0x03, 0x1b
        /*001e*/ 	.short	0x00ff


	//----- nvinfo : EIATTR_MERCURY_ISA_VERSION
	.align		4
        /*0020*/ 	.byte	0x03, 0x5f
        /*0022*/ 	.short	0x0101


	//----- nvinfo : EIATTR_VRC_CTA_INIT_COUNT
	.align		4
        /*0024*/ 	.byte	0x02, 0x4a
	.zero		1
	.zero		1


	//----- nvinfo : EIATTR_EXIT_INSTR_OFFSETS
	.align		4
        /*0028*/ 	.byte	0x04, 0x1c
        /*002a*/ 	.short	(.L_304 - .L_303)


	//   ....[0]....
.L_303:
        /*002c*/ 	.word	0x00000010


	//----- nvinfo : EIATTR_MAX_THREADS
	.align		4
.L_304:
        /*0030*/ 	.byte	0x04, 0x05
        /*0032*/ 	.short	(.L_306 - .L_305)
.L_305:
        /*0034*/ 	.word	0x00000100
        /*0038*/ 	.word	0x00000001
        /*003c*/ 	.word	0x00000001


	//----- nvinfo : EIATTR_CBANK_PARAM_SIZE
	.align		4
.L_306:
        /*0040*/ 	.byte	0x03, 0x19
        /*0042*/ 	.short	0x0428


	//----- nvinfo : EIATTR_PARAM_CBANK
	.align		4
        /*0044*/ 	.byte	0x04, 0x0a
        /*0046*/ 	.short	(.L_308 - .L_307)
	.align		4
.L_307:
        /*0048*/ 	.word	index@(.nv.constant0._ZN7cutlass13device_kernelIN5flash19enable_sm80_to_sm89INS1_16FlashAttnFwdSm80INS1_25CollectiveMainloopFwdSm80ILi8ELi1ELb0EN4cute5tupleIJNS5_1CILi128EEENS7_ILi96EEENS7_ILi256EEEEEELi256ENS_10bfloat16_tEfNS_4arch4Sm80ELb1ELb0ELb1ELb0ELb1ELb0ELb1ELb1EEENS1_21CollectiveEpilogueFwdINS6_IJS8_SA_S9_EEENS6_IJNS7_ILi1EEESI_SI_EEESC_SE_Li256ELb0ELb1ELb1ELb0EEENS1_30DynamicPersistentTileSchedulerILi256ELi256ELb1ELb1ELb0EEEEEEEEEvNT_6ParamsE)
        /*004c*/ 	.short	0x0380
        /*004e*/ 	.short	0x0428


	//----- nvinfo : EIATTR_SW_WAR
	.align		4
.L_308:
        /*0050*/ 	.byte	0x04, 0x36
        /*0052*/ 	.short	(.L_310 - .L_309)
.L_309:
        /*0054*/ 	.word	0x00000008
.L_310:


//--------------------- .nv.info._ZN7cutlass13device_kernelIN5flash19enable_sm80_to_sm89INS1_16FlashAttnFwdSm80INS1_25CollectiveMainloopFwdSm80ILi8ELi1ELb0EN4cute5tupleIJNS5_1CILi128EEENS7_ILi64EEENS7_ILi256EEEEEELi256ENS_10bfloat16_tEfNS_4arch4Sm80ELb1ELb0ELb1ELb1ELb1ELb0ELb1ELb1EEENS1_21CollectiveEpilogueFwdINS6_IJS8_SA_S9_EEENS6_IJNS7_ILi1EEESI_SI_EEESC_SE_Li256ELb1ELb1ELb1ELb0EEENS1_36VarlenDynamicPersistentTileSchedulerILi128ELi64ELi256ELi256ELb1ELb1ELb0ELb1ELb1ELb1EEEEEEEEEvNT_6ParamsE --------------------------
	.section	.nv.info._ZN7cutlass13device_kernelIN5flash19enable_sm80_to_sm89INS1_16FlashAttnFwdSm80INS1_25CollectiveMainloopFwdSm80ILi8ELi1ELb0EN4cute5tupleIJNS5_1CILi128EEENS7_ILi64EEENS7_ILi256EEEEEELi256ENS_10bfloat16_tEfNS_4arch4Sm80ELb1ELb0ELb1ELb1ELb1ELb0ELb1ELb1EEENS1_21CollectiveEpilogueFwdINS6_IJS8_SA_S9_EEENS6_IJNS7_ILi1EEESI_SI_EEESC_SE_Li256ELb1ELb1ELb1ELb0EEENS1_36VarlenDynamicPersistentTileSchedulerILi128ELi64ELi256ELi256ELb1ELb1ELb0ELb1ELb1ELb1EEEEEEEEEvNT_6ParamsE,"",@"SHT_CUDA_INFO"
	.sectionflags	@""
	.align	4


	//----- nvinfo : EIATTR_CUDA_API_VERSION
	.align		4
        /*0000*/ 	.byte	0x04, 0x37
        /*0002*/ 	.short	(.L_312 - .L_311)
.L_311:
        /*0004*/ 	.word	0x00000082


	//----- nvinfo : EIATTR_KPARAM_INFO
	.align		4
.L_312:
        /*0008*/ 	.byte	0x04, 0x17
        /*000a*/ 	.short	(.L_314 - .L_313)
.L_313:
        /*000c*/ 	.word	0x00000000
        /*0010*/ 	.short	0x0000
        /*0012*/ 	.short	0x0000
        /*0014*/ 	.byte	0x00, 0xf0, 0xe1, 0x10


	//----- nvinfo : EIATTR_SPARSE_MMA_MASK
	.align		4
.L_314:
        /*0018*/ 	.byte	0x03, 0x50
        /*001a*/ 	.short	0x0000


	//----- nvinfo : EIATTR_MAXREG_COUNT
	.align		4
        /*001c*/ 	.byte	0x03, 0x1b
        /*001e*/ 	.short	0x00ff


	//----- nvinfo : EIATTR_MERCURY_ISA_VERSION
	.align		4
        /*0020*/ 	.byte	0x03, 0x5f
        /*0022*/ 	.short	0x0101


	//----- nvinfo : EIATTR_VRC_CTA_INIT_COUNT
	.align		4
        /*0024*/ 	.byte	0x02, 0x4a
	.zero		1
	.zero		1


	//----- nvinfo : EIATTR_EXIT_INSTR_OFFSETS
	.align		4
        /*0028*/ 	.byte	0x04, 0x1c
        /*002a*/ 	.short	(.L_316 - .L_315)


	//   ....[0]....
.L_315:
        /*002c*/ 	.word	0x00000010


	//----- nvinfo : EIATTR_MAX_THREADS
	.align		4
.L_316:
        /*0030*/ 	.byte	0x04, 0x05
        /*0032*/ 	.short	(.L_318 - .L_317)
.L_317:
        /*0034*/ 	.word	0x00000100
        /*0038*/ 	.word	0x00000001
        /*003c*/ 	.word	0x00000001


	//----- nvinfo : EIATTR_CBANK_PARAM_SIZE
	.align		4
.L_318:
        /*0040*/ 	.byte	0x03, 0x19
        /*0042*/ 	.short	0x0438


	//----- nvinfo : EIATTR_PARAM_CBANK
	.align		4
        /*0044*/ 	.byte	0x04, 0x0a
        /*0046*/ 	.short	(.L_320 - .L_319)
	.align		4
.L_319:
        /*0048*/ 	.word	index@(.nv.constant0._ZN7cutlass13device_kernelIN5flash19enable_sm80_to_sm89INS1_16FlashAttnFwdSm80INS1_25CollectiveMainloopFwdSm80ILi8ELi1ELb0EN4cute5tupleIJNS5_1CILi128EEENS7_ILi64EEENS7_ILi256EEEEEELi256ENS_10bfloat16_tEfNS_4arch4Sm80ELb1ELb0ELb1ELb1ELb1ELb0ELb1ELb1EEENS1_21CollectiveEpilogueFwdINS6_IJS8_SA_S9_EEENS6_IJNS7_ILi1EEESI_SI_EEESC_SE_Li256ELb1ELb1ELb1ELb0EEENS1_36VarlenDynamicPersistentTileSchedulerILi128ELi64ELi256ELi256ELb1ELb1ELb0ELb1ELb1ELb1EEEEEEEEEvNT_6ParamsE)
        /*004c*/ 	.short	0x0380
        /*004e*/ 	.short	0x0438


	//----- nvinfo : EIATTR_SW_WAR
	.align		4
.L_320:
        /*0050*/ 	.byte	0x04, 0x36
        /*0052*/ 	.short	(.L_322 - .L_321)
.L_321:
        /*0054*/ 	.word	0x00000008
.L_322:


//--------------------- .nv.info._ZN7cutlass13device_kernelIN5flash19enable_sm80_to_sm89INS1_16FlashAttnFwdSm80INS1_25CollectiveMainloopFwdSm80ILi8ELi1ELb0EN4cute5tupleIJNS5_1CILi128EEENS7_ILi48EEENS7_ILi256EEEEEELi256ENS_10bfloat16_tEfNS_4arch4Sm80ELb1ELb0ELb1ELb1ELb1ELb1ELb1ELb1EEENS1_21CollectiveEpilogueFwdINS6_IJS8_SA_S9_EEENS6_IJNS7_ILi1EEESI_SI_EEESC_SE_Li256ELb1ELb1ELb1ELb0EEENS1_36VarlenDynamicPersistentTileSchedulerILi128ELi48ELi256ELi256ELb1ELb1ELb0ELb1ELb1ELb1EEEEEEEEEvNT_6ParamsE --------------------------
	.section	.nv.info._ZN7cutlass13device_kernelIN5flash19enable_sm80_to_sm89INS1_16FlashAttnFwdSm80INS1_25CollectiveMainloopFwdSm80ILi8ELi1ELb0EN4cute5tupleIJNS5_1CILi128EEENS7_ILi48EEENS7_ILi256EEEEEELi256ENS_10bfloat16_tEfNS_4arch4Sm80ELb1ELb0ELb1ELb1ELb1ELb1ELb1ELb1EEENS1_21CollectiveEpilogueFwdINS6_IJS8_SA_S9_EEENS6_IJNS7_ILi1EEESI_SI_EEESC_SE_Li256ELb1ELb1ELb1ELb0EEENS1_36VarlenDynamicPersistentTileSchedulerILi128ELi48ELi256ELi256ELb1ELb1ELb0ELb1ELb1ELb1EEEEEEEEEvNT_6ParamsE,"",@"SHT_CUDA_INFO"
	.sectionflags	@""
	.align	4


	//----- nvinfo : EIATTR_CUDA_API_VERSION
	.align		4
        /*0000*/ 	.byte	0x04, 0x37
        /*0002*/ 	.short	(.L_324 - .L_323)
.L_323:
        /*0004*/ 	.word	0x00000082


	//----- nvinfo : EIATTR_KPARAM_INFO
	.align		4
.L_324:
        /*0008*/ 	.byte	0x04, 0x17
        /*000a*/ 	.short	(.L_326 - .L_325)
.L_325:
        /*000c*/ 	.word	0x00000000
        /*0010*/ 	.short	0x0000
        /*0012*/ 	.short	0x0000
        /*0014*/ 	.byte	0x00, 0xf0, 0xe1, 0x10


	//----- nvinfo : EIATTR_SPARSE_MMA_MASK
	.align		4
.L_326:
        /*0018*/ 	.byte	0x03, 0x50
        /*001a*/ 	.short	0x0000


	//----- nvinfo : EIATTR_MAXREG_COUNT
	.align		4
        /*001c*/ 	.byte	0x03, 0x1b
        /*001e*/ 	.short	0x00ff


	//----- nvinfo : EIATTR_MERCURY_ISA_VERSION
	.align		4
        /*0020*/ 	.byte	0x03, 0x5f
        /*0022*/ 	.short	0x0101


	//----- nvinfo : EIATTR_VRC_CTA_INIT_COUNT
	.align		4
        /*0024*/ 	.byte	0x02, 0x4a
	.zero		1
	.zero		1


	//----- nvinfo : EIATTR_EXIT_INSTR_OFFSETS
	.align		4
        /*0028*/ 	.byte	0x04, 0x1c
        /*002a*/ 	.short	(.L_328 - .L_327)


	//   ....[0]....
.L_327:
        /*002c*/ 	.word	0x00000010


	//----- nvinfo : EIATTR_MAX_THREADS
	.align		4
.L_328:
        /*0030*/ 	.byte	0x04, 0x05
        /*0032*/ 	.short	(.L_330 - .L_329)
.L_329:
        /*0034*/ 	.word	0x00000100
        /*0038*/ 	.word	0x00000001
        /*003c*/ 	.word	0x00000001


	//----- nvinfo : EIATTR_CBANK_PARAM_SIZE
	.align		4
.L_330:
        /*0040*/ 	.byte	0x03, 0x19
        /*0042*/ 	.short	0x0438


	//----- nvinfo : EIATTR_PARAM_CBANK
	.align		4
        /*0044*/ 	.byte	0x04, 0x0a
        /*0046*/ 	.short	(.L_332 - .L_331)
	.align		4
.L_331:
        /*0048*/ 	.word	index@(.nv.constant0._ZN7cutlass13device_kernelIN5flash19enable_sm80_to_sm89INS1_16FlashAttnFwdSm80INS1_25CollectiveMainloopFwdSm80ILi8ELi1ELb0EN4cute5tupleIJNS5_1CILi128EEENS7_ILi48EEENS7_ILi256EEEEEELi256ENS_10bfloat16_tEfNS_4arch4Sm80ELb1ELb0ELb1ELb1ELb1ELb1ELb1ELb1EEENS1_21CollectiveEpilogueFwdINS6_IJS8_SA_S9_EEENS6_IJNS7_ILi1EEESI_SI_EEESC_SE_Li256ELb1ELb1ELb1ELb0EEENS1_36VarlenDynamicPersistentTileSchedulerILi128ELi48ELi256ELi256ELb1ELb1ELb0ELb1ELb1ELb1EEEEEEEEEvNT_6ParamsE)
        /*004c*/ 	.short	0x0380
        /*004e*/ 	.short	0x0438


	//----- nvinfo : EIATTR_SW_WAR
	.align		4
.L_332:
        /*0050*/ 	.byte	0x04, 0x36
        /*0052*/ 	.short	(.L_334 - .L_333)
.L_333:
        /*0054*/ 	.word	0x00000008
.L_334:


//--------------------- .nv.callgraph             --------------------------
	.section	.nv.callgraph,"",@"SHT_CUDA_CALLGRAPH"
	.align	4
	.sectionentsize	8
	.align		4
        /*0000*/ 	.word	0x00000000
	.align		4
        /*0004*/ 	.word	0xffffffff
	.align		4
        /*0008*/ 	.word	0x00000000
	.align		4
        /*000c*/ 	.word	0xfffffffe
	.align		4
        /*0010*/ 	.word	0x00000000
	.align		4
        /*0014*/ 	.word	0xfffffffd
	.align		4
        /*0018*/ 	.word	0x00000000
	.align		4
        /*001c*/ 	.word	0xfffffffc


//--------------------- .nv.constant4             --------------------------
	.section	.nv.constant4,"a",@progbits
	.align	8
	.align		8
.nv.constant4:
        /*0000*/ 	.dword	_ZN86_INTERNAL_2e19ec6d_50_flash_fwd_hdim256_bf16_paged_split_softcap_sm80_cu_49158569_36834cuda3std3__45__cpo5beginE
	.align		8
        /*0008*/ 	.dword	_ZN86_INTERNAL_2e19ec6d_50_flash_fwd_hdim256_bf16_paged_split_softcap_sm80_cu_49158569_36834cuda3std3__45__cpo3endE
	.align		8
        /*0010*/ 	.dword	_ZN86_INTERNAL_2e19ec6d_50_flash_fwd_hdim256_bf16_paged_split_softcap_sm80_cu_49158569_36834cuda3std3__45__cpo6cbeginE
	.align		8
        /*0018*/ 	.dword	_ZN86_INTERNAL_2e19ec6d_50_flash_fwd_hdim256_bf16_paged_split_softcap_sm80_cu_49158569_36834cuda3std3__45__cpo4cendE
	.align		8
        /*0020*/ 	.dword	_ZN86_INTERNAL_2e19ec6d_50_flash_fwd_hdim256_bf16_paged_split_softcap_sm80_cu_49158569_36834cuda3std3__488_GLOBAL__N__2e19ec6d_50_flash_fwd_hdim256_bf16_paged_split_softcap_sm80_cu_49158569_36836ignoreE
	.align		8
        /*0028*/ 	.dword	_ZN86_INTERNAL_2e19ec6d_50_flash_fwd_hdim256_bf16_paged_split_softcap_sm80_cu_49158569_36834cuda3std3__419piecewise_constructE
	.align		8
        /*0030*/ 	.dword	_ZN86_INTERNAL_2e19ec6d_50_flash_fwd_hdim256_bf16_paged_split_softcap_sm80_cu_49158569_36834cuda3std3__48in_placeE
	.align		8
        /*0038*/ 	.dword	_ZN86_INTERNAL_2e19ec6d_50_flash_fwd_hdim256_bf16_paged_split_softcap_sm80_cu_49158569_36834cuda3std6ranges3__45__cpo4swapE
	.align		8
        /*0040*/ 	.dword	_ZN86_INTERNAL_2e19ec6d_50_flash_fwd_hdim256_bf16_paged_split_softcap_sm80_cu_49158569_36834cuda3std6ranges3__45__cpo9iter_moveE
	.align		8
        /*0048*/ 	.dword	_ZN86_INTERNAL_2e19ec6d_50_flash_fwd_hdim256_bf16_paged_split_softcap_sm80_cu_49158569_36834cute7productE
	.align		8
        /*0050*/ 	.dword	_ZN86_INTERNAL_2e19ec6d_50_flash_fwd_hdim256_bf16_paged_split_softcap_sm80_cu_49158569_36834cute1_E


//--------------------- .text._ZN7cutlass13device_kernelIN5flash19enable_sm80_to_sm89INS1_16FlashAttnFwdSm80INS1_25CollectiveMainloopFwdSm80ILi8ELi1ELb1EN4cute5tupleIJNS5_1CILi128EEENS7_ILi64EEENS7_ILi256EEEEEELi256ENS_10bfloat16_tEfNS_4arch4Sm80ELb0ELb0ELb1ELb0ELb1ELb0ELb1ELb1EEENS1_21CollectiveEpilogueFwdINS6_IJS8_SA_S9_EEENS6_IJNS7_ILi1EEESI_SI_EEESC_SE_Li256ELb0ELb1ELb1ELb0EEENS1_19SingleTileSchedulerILb0ELb1ELb1ELi128EEEEEEEEEvNT_6ParamsE --------------------------
	.section	.text._ZN7cutlass13device_kernelIN5flash19enable_sm80_to_sm89INS1_16FlashAttnFwdSm80INS1_25CollectiveMainloopFwdSm80ILi8ELi1ELb1EN4cute5tupleIJNS5_1CILi128EEENS7_ILi64EEENS7_ILi256EEEEEELi256ENS_10bfloat16_tEfNS_4arch4Sm80ELb0ELb0ELb1ELb0ELb1ELb0ELb1ELb1EEENS1_21CollectiveEpilogueFwdINS6_IJS8_SA_S9_EEENS6_IJNS7_ILi1EEESI_SI_EEESC_SE_Li256ELb0ELb1ELb1ELb0EEENS1_19SingleTileSchedulerILb0ELb1ELb1ELi128EEEEEEEEEvNT_6ParamsE,"ax",@progbits
	.align	128
.text._ZN7cutlass13device_kernelIN5flash19enable_sm80_to_sm89INS1_16FlashAttnFwdSm80INS1_25CollectiveMainloopFwdSm80ILi8ELi1ELb1EN4cute5tupleIJNS5_1CILi128EEENS7_ILi64EEENS7_ILi256EEEEEELi256ENS_10bfloat16_tEfNS_4arch4Sm80ELb0ELb0ELb1ELb0ELb1ELb0ELb1ELb1EEENS1_21CollectiveEpilogueFwdINS6_IJS8_SA_S9_EEENS6_IJNS7_ILi1EEESI_SI_EEESC_SE_Li256ELb0ELb1ELb1ELb0EEENS1_19SingleTileSchedulerILb0ELb1ELb1ELi128EEEEEEEEEvNT_6ParamsE:
        .type           _ZN7cutlass13device_kernelIN5flash19enable_sm80_to_sm89INS1_16FlashAttnFwdSm80INS1_25CollectiveMainloopFwdSm80ILi8ELi1ELb1EN4cute5tupleIJNS5_1CILi128EEENS7_ILi64EEENS7_ILi256EEEEEELi256ENS_10bfloat16_tEfNS_4arch4Sm80ELb0ELb0ELb1ELb0ELb1ELb0ELb1ELb1EEENS1_21CollectiveEpilogueFwdINS6_IJS8_SA_S9_EEENS6_IJNS7_ILi1EEESI_SI_EEESC_SE_Li256ELb0ELb1ELb1ELb0EEENS1_19SingleTileSchedulerILb0ELb1ELb1ELi128EEEEEEEEEvNT_6ParamsE,@function
        .size           _ZN7cutlass13device_kernelIN5flash19enable_sm80_to_sm89INS1_16FlashAttnFwdSm80INS1_25CollectiveMainloopFwdSm80ILi8ELi1ELb1EN4cute5tupleIJNS5_1CILi128EEENS7_ILi64EEENS7_ILi256EEEEEELi256ENS_10bfloat16_tEfNS_4arch4Sm80ELb0ELb0ELb1ELb0ELb1ELb0ELb1ELb1EEENS1_21CollectiveEpilogueFwdINS6_IJS8_SA_S9_EEENS6_IJNS7_ILi1EEESI_SI_EEESC_SE_Li256ELb0ELb1ELb1ELb0EEENS1_19SingleTileSchedulerILb0ELb1ELb1ELi128EEEEEEEEEvNT_6ParamsE,(.L_x_18 - _ZN7cutlass13device_kernelIN5flash19enable_sm80_to_sm89INS1_16FlashAttnFwdSm80INS1_25CollectiveMainloopFwdSm80ILi8ELi1ELb1EN4cute5tupleIJNS5_1CILi128EEENS7_ILi64EEENS7_ILi256EEEEEELi256ENS_10bfloat16_tEfNS_4arch4Sm80ELb0ELb0ELb1ELb0ELb1ELb0ELb1ELb1EEENS1_21CollectiveEpilogueFwdINS6_IJS8_SA_S9_EEENS6_IJNS7_ILi1EEESI_SI_EEESC_SE_Li256ELb0ELb1ELb1ELb0EEENS1_19SingleTileSchedulerILb0ELb1ELb1ELi128EEEEEEEEEvNT_6ParamsE)
        .other          _ZN7cutlass13device_kernelIN5flash19enable_sm80_to_sm89INS1_16FlashAttnFwdSm80INS1_25CollectiveMainloopFwdSm80ILi8ELi1ELb1EN4cute5tupleIJNS5_1CILi128EEENS7_ILi64EEENS7_ILi256EEEEEELi256ENS_10bfloat16_tEfNS_4arch4Sm80ELb0ELb0ELb1ELb0ELb1ELb0ELb1ELb1EEENS1_21CollectiveEpilogueFwdINS6_IJS8_SA_S9_EEENS6_IJNS7_ILi1EEESI_SI_EEESC_SE_Li256ELb0ELb1ELb1ELb0EEENS1_19SingleTileSchedulerILb0ELb1ELb1ELi128EEEEEEEEEvNT_6ParamsE,@"STO_CUDA_ENTRY STV_DEFAULT"
_ZN7cutlass13device_kernelIN5flash19enable_sm80_to_sm89INS1_16FlashAttnFwdSm80INS1_25CollectiveMainloopFwdSm80ILi8ELi1ELb1EN4cute5tupleIJNS5_1CILi128EEENS7_ILi64EEENS7_ILi256EEEEEELi256ENS_10bfloat16_tEfNS_4arch4Sm80ELb0ELb0ELb1ELb0ELb1ELb0ELb1ELb1EEENS1_21CollectiveEpilogueFwdINS6_IJS8_SA_S9_EEENS6_IJNS7_ILi1EEESI_SI_EEESC_SE_Li256ELb0ELb1ELb1ELb0EEENS1_19SingleTileSchedulerILb0ELb1ELb1ELi128EEEEEEEEEvNT_6ParamsE:
[----:B------:R-:W-:Y:S01]  /*0000*/  LDC R1, c[0x0][0x37c] ;  /* 0x0000df00ff017b82 */ /* 0x000fe20000000800 */
[----:B------:R-:W-:Y:S05]  /*0010*/  EXIT ;  /* 0x000000000000794d */ /* 0x000fea0003800000 */
.L_x_0:
[----:B------:R-:W-:-:S00]  /*0020*/  BRA `(.L_x_0) ;  /* 0xfffffffc00fc7947 */ /* 0x000fc0000383ffff */
[----:B------:R-:W-:-:S00]  /*0030*/  NOP ;  /* 0x0000000000007918 */ /* 0x000fc00000000000 */
        /* <DEDUP_REMOVED lines=12> */
.L_x_18:


//--------------------- .text._ZN7cutlass13device_kernelIN5flash19enable_sm80_to_sm89INS1_16FlashAttnFwdSm80INS1_25CollectiveMainloopFwdSm80ILi8ELi1ELb1EN4cute5tupleIJNS5_1CILi128EEENS7_ILi48EEENS7_ILi256EEEEEELi256ENS_10bfloat16_tEfNS_4arch4Sm80ELb0ELb0ELb1ELb1ELb1ELb0ELb1ELb1EEENS1_21CollectiveEpilogueFwdINS6_IJS8_SA_S9_EEENS6_IJNS7_ILi1EEESI_SI_EEESC_SE_Li256ELb1ELb1ELb1ELb0EEENS1_36VarlenDynamicPersistentTileSchedulerILi128ELi48ELi256ELi256ELb1ELb1ELb0ELb0ELb1ELb1EEEEEEEEEvNT_6ParamsE --------------------------
	.section	.text._ZN7cutlass13device_kernelIN5flash19enable_sm80_to_sm89INS1_16FlashAttnFwdSm80INS1_25CollectiveMainloopFwdSm80ILi8ELi1ELb1EN4cute5tupleIJNS5_1CILi128EEENS7_ILi48EEENS7_ILi256EEEEEELi256ENS_10bfloat16_tEfNS_4arch4Sm80ELb0ELb0ELb1ELb1ELb1ELb0ELb1ELb1EEENS1_21CollectiveEpilogueFwdINS6_IJS8_SA_S9_EEENS6_IJNS7_ILi1EEESI_SI_EEESC_SE_Li256ELb1ELb1ELb1ELb0EEENS1_36VarlenDynamicPersistentTileSchedulerILi128ELi48ELi256ELi256ELb1ELb1ELb0ELb0ELb1ELb1EEEEEEEEEvNT_6ParamsE,"ax",@progbits
	.align	128
.text._ZN7cutlass13device_kernelIN5flash19enable_sm80_to_sm89INS1_16FlashAttnFwdSm80INS1_25CollectiveMainloopFwdSm80ILi8ELi1ELb1EN4cute5tupleIJNS5_1CILi128EEENS7_ILi48EEENS7_ILi256EEEEEELi256ENS_10bfloat16_tEfNS_4arch4Sm80ELb0ELb0ELb1ELb1ELb1ELb0ELb1ELb1EEENS1_21CollectiveEpilogueFwdINS6_IJS8_SA_S9_EEENS6_IJNS7_ILi1EEESI_SI_EEESC_SE_Li256ELb1ELb1ELb1ELb0EEENS1_36VarlenDynamicPersistentTileSchedulerILi128ELi48ELi256ELi256ELb1ELb1ELb0ELb0ELb1ELb1EEEEEEEEEvNT_6ParamsE:
        .type           _ZN7cutlass13device_kernelIN5flash19enable_sm80_to_sm89INS1_16FlashAttnFwdSm80INS1_25CollectiveMainloopFwdSm80ILi8ELi1ELb1EN4cute5tupleIJNS5_1CILi128EEENS7_ILi48EEENS7_ILi256EEEEEELi256ENS_10bfloat16_tEfNS_4arch4Sm80ELb0ELb0ELb1ELb1ELb1ELb0ELb1ELb1EEENS1_21CollectiveEpilogueFwdINS6_IJS8_SA_S9_EEENS6_IJNS7_ILi1EEESI_SI_EEESC_SE_Li256ELb1ELb1ELb1ELb0EEENS1_36VarlenDynamicPersistentTileSchedulerILi128ELi48ELi256ELi256ELb1ELb1ELb0ELb0ELb1ELb1EEEEEEEEEvNT_6ParamsE,@function
        .size           _ZN7cutlass13device_kernelIN5flash19enable_sm80_to_sm89INS1_16FlashAttnFwdSm80INS1_25CollectiveMainloopFwdSm80ILi8ELi1ELb1EN4cute5tupleIJNS5_1CILi128EEENS7_ILi48EEENS7_ILi256EEEEEELi256ENS_10bfloat16_tEfNS_4arch4Sm80ELb0ELb0ELb1ELb1ELb1ELb0ELb1ELb1EEENS1_21CollectiveEpilogueFwdINS6_IJS8_SA_S9_EEENS6_IJNS7_ILi1EEESI_SI_EEESC_SE_Li256ELb1ELb1ELb1ELb0EEENS1_36VarlenDynamicPersistentTileSchedulerILi128ELi48ELi256ELi256ELb1ELb1ELb0ELb0ELb1ELb1EEEEEEEEEvNT_6ParamsE,(.L_x_19 - _ZN7cutlass13device_kernelIN5flash19enable_sm80_to_sm89INS1_16FlashAttnFwdSm80INS1_25CollectiveMainloopFwdSm80ILi8ELi1ELb1EN4cute5tupleIJNS5_1CILi128EEENS7_ILi48EEENS7_ILi256EEEEEELi256ENS_10bfloat16_tEfNS_4arch4Sm80ELb0ELb0ELb1ELb1ELb1ELb0ELb1ELb1EEENS1_21CollectiveEpilogueFwdINS6_IJS8_SA_S9_EEENS6_IJNS7_ILi1EEESI_SI_EEESC_SE_Li256ELb1ELb1ELb1ELb0EEENS1_36VarlenDynamicPersistentTileSchedulerILi128ELi48ELi256ELi256ELb1ELb1ELb0ELb0ELb1ELb1EEEEEEEEEvNT_6ParamsE)
        .other          _ZN7cutlass13device_kernelIN5flash19enable_sm80_to_sm89INS1_16FlashAttnFwdSm80INS1_25CollectiveMainloopFwdSm80ILi8ELi1ELb1EN4cute5tupleIJNS5_1CILi128EEENS7_ILi48EEENS7_ILi256EEEEEELi256ENS_10bfloat16_tEfNS_4arch4Sm80ELb0ELb0ELb1ELb1ELb1ELb0ELb1ELb1EEENS1_21CollectiveEpilogueFwdINS6_IJS8_SA_S9_EEENS6_IJNS7_ILi1EEESI_SI_EEESC_SE_Li256ELb1ELb1ELb1ELb0EEENS1_36VarlenDynamicPersistentTileSchedulerILi128ELi48ELi256ELi256ELb1ELb1ELb0ELb0ELb1ELb1EEEEEEEEEvNT_6ParamsE,@"STO_CUDA_ENTRY STV_DEFAULT"
_ZN7cutlass13device_kernelIN5flash19enable_sm80_to_sm89INS1_16FlashAttnFwdSm80INS1_25CollectiveMainloopFwdSm80ILi8ELi1ELb1EN4cute5tupleIJNS5_1CILi128EEENS7_ILi48EEENS7_ILi256EEEEEELi256ENS_10bfloat16_tEfNS_4arch4Sm80ELb0ELb0ELb1ELb1ELb1ELb0ELb1ELb1EEENS1_21CollectiveEpilogueFwdINS6_IJS8_SA_S9_EEENS6_IJNS7_ILi1EEESI_SI_EEESC_SE_Li256ELb1ELb1ELb1ELb0EEENS1_36VarlenDynamicPersistentTileSchedulerILi128ELi48ELi256ELi256ELb1ELb1ELb0ELb0ELb1ELb1EEEEEEEEEvNT_6ParamsE:
[----:B------:R-:W-:Y:S01]  /*0000*/  LDC R1, c[0x0][0x37c] ;  /* 0x0000df00ff017b82 */ /* 0x000fe20000000800 */
[----:B------:R-:W-:Y:S05]  /*0010*/  EXIT ;  /* 0x000000000000794d */ /* 0x000fea0003800000 */
.L_x_1:
        /* <DEDUP_REMOVED lines=14> */
.L_x_19:


//--------------------- .text._ZN7cutlass13device_kernelIN5flash19enable_sm80_to_sm89INS1_16FlashAttnFwdSm80INS1_25CollectiveMainloopFwdSm80ILi8ELi1ELb0EN4cute5tupleIJNS5_1CILi128EEENS7_ILi32EEENS7_ILi256EEEEEELi256ENS_10bfloat16_tEfNS_4arch4Sm80ELb0ELb0ELb1ELb1ELb1ELb1ELb1ELb1EEENS1_21CollectiveEpilogueFwdINS6_IJS8_SA_S9_EEENS6_IJNS7_ILi1EEESI_SI_EEESC_SE_Li256ELb1ELb1ELb1ELb0EEENS1_36VarlenDynamicPersistentTileSchedulerILi128ELi32ELi256ELi256ELb1ELb1ELb0ELb0ELb1ELb1EEEEEEEEEvNT_6ParamsE --------------------------
	.section	.text._ZN7cutlass13device_kernelIN5flash19enable_sm80_to_sm89INS1_16FlashAttnFwdSm80INS1_25CollectiveMainloopFwdSm80ILi8ELi1ELb0EN4cute5tupleIJNS5_1CILi128EEENS7_ILi32EEENS7_ILi256EEEEEELi256ENS_10bfloat16_tEfNS_4arch4Sm80ELb0ELb0ELb1ELb1ELb1ELb1ELb1ELb1EEENS1_21CollectiveEpilogueFwdINS6_IJS8_SA_S9_EEENS6_IJNS7_ILi1EEESI_SI_EEESC_SE_Li256ELb1ELb1ELb1ELb0EEENS1_36VarlenDynamicPersistentTileSchedulerILi128ELi32ELi256ELi256ELb1ELb1ELb0ELb0ELb1ELb1EEEEEEEEEvNT_6ParamsE,"ax",@progbits
	.align	128
.text._ZN7cutlass13device_kernelIN5flash19enable_sm80_to_sm89INS1_16FlashAttnFwdSm80INS1_25CollectiveMainloopFwdSm80ILi8ELi1ELb0EN4cute5tupleIJNS5_1CILi128EEENS7_ILi32EEENS7_ILi256EEEEEELi256ENS_10bfloat16_tEfNS_4arch4Sm80ELb0ELb0ELb1ELb1ELb1ELb1ELb1ELb1EEENS1_21CollectiveEpilogueFwdINS6_IJS8_SA_S9_EEENS6_IJNS7_ILi1EEESI_SI_EEESC_SE_Li256ELb1ELb1ELb1ELb0EEENS1_36VarlenDynamicPersistentTileSchedulerILi128ELi32ELi256ELi256ELb1ELb1ELb0ELb0ELb1ELb1EEEEEEEEEvNT_6ParamsE:
        .type           _ZN7cutlass13device_kernelIN5flash19enable_sm80_to_sm89INS1_16FlashAttnFwdSm80INS1_25CollectiveMainloopFwdSm80ILi8ELi1ELb0EN4cute5tupleIJNS5_1CILi128EEENS7_ILi32EEENS7_ILi256EEEEEELi256ENS_10bfloat16_tEfNS_4arch4Sm80ELb0ELb0ELb1ELb1ELb1ELb1ELb1ELb1EEENS1_21CollectiveEpilogueFwdINS6_IJS8_SA_S9_EEENS6_IJNS7_ILi1EEESI_SI_EEESC_SE_Li256ELb1ELb1ELb1ELb0EEENS1_36VarlenDynamicPersistentTileSchedulerILi128ELi32ELi256ELi256ELb1ELb1ELb0ELb0ELb1ELb1EEEEEEEEEvNT_6ParamsE,@function
        .size           _ZN7cutlass13device_kernelIN5flash19enable_sm80_to_sm89INS1_16FlashAttnFwdSm80INS1_25CollectiveMainloopFwdSm80ILi8ELi1ELb0EN4cute5tupleIJNS5_1CILi128EEENS7_ILi32EEENS7_ILi256EEEEEELi256ENS_10bfloat16_tEfNS_4arch4Sm80ELb0ELb0ELb1ELb1ELb1ELb1ELb1ELb1EEENS1_21CollectiveEpilogueFwdINS6_IJS8_SA_S9_EEENS6_IJNS7_ILi1EEESI_SI_EEESC_SE_Li256ELb1ELb1ELb1ELb0EEENS1_36VarlenDynamicPersistentTileSchedulerILi128ELi32ELi256ELi256ELb1ELb1ELb0ELb0ELb1ELb1EEEEEEEEEvNT_6ParamsE,(.L_x_20 - _ZN7cutlass13device_kernelIN5flash19enable_sm80_to_sm89INS1_16FlashAttnFwdSm80INS1_25CollectiveMainloopFwdSm80ILi8ELi1ELb0EN4cute5tupleIJNS5_1CILi128EEENS7_ILi32EEENS7_ILi256EEEEEELi256ENS_10bfloat16_tEfNS_4arch4Sm80ELb0ELb0ELb1ELb1ELb1ELb1ELb1ELb1EEENS1_21CollectiveEpilogueFwdINS6_IJS8_SA_S9_EEENS6_IJNS7_ILi1EEESI_SI_EEESC_SE_Li256ELb1ELb1ELb1ELb0EEENS1_36VarlenDynamicPersistentTileSchedulerILi128ELi32ELi256ELi256ELb1ELb1ELb0ELb0ELb1ELb1EEEEEEEEEvNT_6ParamsE)
        .other          _ZN7cutlass13device_kernelIN5flash19enable_sm80_to_sm89INS1_16FlashAttnFwdSm80INS1_25CollectiveMainloopFwdSm80ILi8ELi1ELb0EN4cute5tupleIJNS5_1CILi128EEENS7_ILi32EEENS7_ILi256EEEEEELi256ENS_10bfloat16_tEfNS_4arch4Sm80ELb0ELb0ELb1ELb1ELb1ELb1ELb1ELb1EEENS1_21CollectiveEpilogueFwdINS6_IJS8_SA_S9_EEENS6_IJNS7_ILi1EEESI_SI_EEESC_SE_Li256ELb1ELb1ELb1ELb0EEENS1_36VarlenDynamicPersistentTileSchedulerILi128ELi32ELi256ELi256ELb1ELb1ELb0ELb0ELb1ELb1EEEEEEEEEvNT_6ParamsE,@"STO_CUDA_ENTRY STV_DEFAULT"
_ZN7cutlass13device_kernelIN5flash19enable_sm80_to_sm89INS1_16FlashAttnFwdSm80INS1_25CollectiveMainloopFwdSm80ILi8ELi1ELb0EN4cute5tupleIJNS5_1CILi128EEENS7_ILi32EEENS7_ILi256EEEEEELi256ENS_10bfloat16_tEfNS_4arch4Sm80ELb0ELb0ELb1ELb1ELb1ELb1ELb1ELb1EEENS1_21CollectiveEpilogueFwdINS6_IJS8_SA_S9_EEENS6_IJNS7_ILi1EEESI_SI_EEESC_SE_Li256ELb1ELb1ELb1ELb0EEENS1_36VarlenDynamicPersistentTileSchedulerILi128ELi32ELi256ELi256ELb1ELb1ELb0ELb0ELb1ELb1EEEEEEEEEvNT_6ParamsE:
[----:B------:R-:W-:Y:S01]  /*0000*/  LDC R1, c[0x0][0x37c] ;  /* 0x0000df00ff017b82 */ /* 0x000fe20000000800 */
[----:B------:R-:W-:Y:S05]  /*0010*/  EXIT ;  /* 0x000000000000794d */ /* 0x000fea0003800000 */
.L_x_2:
        /* <DEDUP_REMOVED lines=14> */
.L_x_20:


//--------------------- .text._ZN7cutlass13device_kernelIN5flash19enable_sm80_to_sm89INS1_16FlashAttnFwdSm80INS1_25CollectiveMainloopFwdSm80ILi8ELi1ELb1EN4cute5tupleIJNS5_1CILi128EEENS7_ILi48EEENS7_ILi256EEEEEELi256ENS_10bfloat16_tEfNS_4arch4Sm80ELb0ELb1ELb1ELb0ELb1ELb0ELb1ELb1EEENS1_21CollectiveEpilogueFwdINS6_IJS8_SA_S9_EEENS6_IJNS7_ILi1EEESI_SI_EEESC_SE_Li256ELb0ELb1ELb1ELb0EEENS1_19SingleTileSchedulerILb0ELb1ELb1ELi128EEEEEEEEEvNT_6ParamsE --------------------------
	.section	.text._ZN7cutlass13device_kernelIN5flash19enable_sm80_to_sm89INS1_16FlashAttnFwdSm80INS1_25CollectiveMainloopFwdSm80ILi8ELi1ELb1EN4cute5tupleIJNS5_1CILi128EEENS7_ILi48EEENS7_ILi256EEEEEELi256ENS_10bfloat16_tEfNS_4arch4Sm80ELb0ELb1ELb1ELb0ELb1ELb0ELb1ELb1EEENS1_21CollectiveEpilogueFwdINS6_IJS8_SA_S9_EEENS6_IJNS7_ILi1EEESI_SI_EEESC_SE_Li256ELb0ELb1ELb1ELb0EEENS1_19SingleTileSchedulerILb0ELb1ELb1ELi128EEEEEEEEEvNT_6ParamsE,"ax",@progbits
	.align	128
.text._ZN7cutlass13device_kernelIN5flash19enable_sm80_to_sm89INS1_16FlashAttnFwdSm80INS1_25CollectiveMainloopFwdSm80ILi8ELi1ELb1EN4cute5tupleIJNS5_1CILi128EEENS7_ILi48EEENS7_ILi256EEEEEELi256ENS_10bfloat16_tEfNS_4arch4Sm80ELb0ELb1ELb1ELb0ELb1ELb0ELb1ELb1EEENS1_21CollectiveEpilogueFwdINS6_IJS8_SA_S9_EEENS6_IJNS7_ILi1EEESI_SI_EEESC_SE_Li256ELb0ELb1ELb1ELb0EEENS1_19SingleTileSchedulerILb0ELb1ELb1ELi128EEEEEEEEEvNT_6ParamsE:
        .type           _ZN7cutlass13device_kernelIN5flash19enable_sm80_to_sm89INS1_16FlashAttnFwdSm80INS1_25CollectiveMainloopFwdSm80ILi8ELi1ELb1EN4cute5tupleIJNS5_1CILi128EEENS7_ILi48EEENS7_ILi256EEEEEELi256ENS_10bfloat16_tEfNS_4arch4Sm80ELb0ELb1ELb1ELb0ELb1ELb0ELb1ELb1EEENS1_21CollectiveEpilogueFwdINS6_IJS8_SA_S9_EEENS6_IJNS7_ILi1EEESI_SI_EEESC_SE_Li256ELb0ELb1ELb1ELb0EEENS1_19SingleTileSchedulerILb0ELb1ELb1ELi128EEEEEEEEEvNT_6ParamsE,@function
        .size           _ZN7cutlass13device_kernelIN5flash19enable_sm80_to_sm89INS1_16FlashAttnFwdSm80INS1_25CollectiveMainloopFwdSm80ILi8ELi1ELb1EN4cute5tupleIJNS5_1CILi128EEENS7_ILi48EEENS7_ILi256EEEEEELi256ENS_10bfloat16_tEfNS_4arch4Sm80ELb0ELb1ELb1ELb0ELb1ELb0ELb1ELb1EEENS1_21CollectiveEpilogueFwdINS6_IJS8_SA_S9_EEENS6_IJNS7_ILi1EEESI_SI_EEESC_SE_Li256ELb0ELb1ELb1ELb0EEENS1_19SingleTileSchedulerILb0ELb1ELb1ELi128EEEEEEEEEvNT_6ParamsE,(.L_x_21 - _ZN7cutlass13device_kernelIN5flash19enable_sm80_to_sm89INS1_16FlashAttnFwdSm80INS1_25CollectiveMainloopFwdSm80ILi8ELi1ELb1EN4cute5tupleIJNS5_1CILi128EEENS7_ILi48EEENS7_ILi256EEEEEELi256ENS_10bfloat16_tEfNS_4arch4Sm80ELb0ELb1ELb1ELb0ELb1ELb0ELb1ELb1EEENS1_21CollectiveEpilogueFwdINS6_IJS8_SA_S9_EEENS6_IJNS7_ILi1EEESI_SI_EEESC_SE_Li256ELb0ELb1ELb1ELb0EEENS1_19SingleTileSchedulerILb0ELb1ELb1ELi128EEEEEEEEEvNT_6ParamsE)
        .other          _ZN7cutlass13device_kernelIN5flash19enable_sm80_to_sm89INS1_16FlashAttnFwdSm80INS1_25CollectiveMainloopFwdSm80ILi8ELi1ELb1EN4cute5tupleIJNS5_1CILi128EEENS7_ILi48EEENS7_ILi256EEEEEELi256ENS_10bfloat16_tEfNS_4arch4Sm80ELb0ELb1ELb1ELb0ELb1ELb0ELb1ELb1EEENS1_21CollectiveEpilogueFwdINS6_IJS8_SA_S9_EEENS6_IJNS7_ILi1EEESI_SI_EEESC_SE_Li256ELb0ELb1ELb1ELb0EEENS1_19SingleTileSchedulerILb0ELb1ELb1ELi128EEEEEEEEEvNT_6ParamsE,@"STO_CUDA_ENTRY STV_DEFAULT"
_ZN7cutlass13device_kernelIN5flash19enable_sm80_to_sm89INS1_16FlashAttnFwdSm80INS1_25CollectiveMainloopFwdSm80ILi8ELi1ELb1EN4cute5tupleIJNS5_1CILi128EEENS7_ILi48EEENS7_ILi256EEEEEELi256ENS_10bfloat16_tEfNS_4arch4Sm80ELb0ELb1ELb1ELb0ELb1ELb0ELb1ELb1EEENS1_21CollectiveEpilogueFwdINS6_IJS8_SA_S9_EEENS6_IJNS7_ILi1EEESI_SI_EEESC_SE_Li256ELb0ELb1ELb1ELb0EEENS1_19SingleTileSchedulerILb0ELb1ELb1ELi128EEEEEEEEEvNT_6ParamsE:
[----:B------:R-:W-:Y:S01]  /*0000*/  LDC R1, c[0x0][0x37c] ;  /* 0x0000df00ff017b82 */ /* 0x000fe20000000800 */
[----:B------:R-:W-:Y:S05]  /*0010*/  EXIT ;  /* 0x000000000000794d */ /* 0x000fea0003800000 */
.L_x_3:
        /* <DEDUP_REMOVED lines=14> */
.L_x_21:


//--------------------- .text._ZN7cutlass13device_kernelIN5flash19enable_sm80_to_sm89INS1_16FlashAttnFwdSm80INS1_25CollectiveMainloopFwdSm80ILi8ELi1ELb1EN4cute5tupleIJNS5_1CILi128EEENS7_ILi48EEENS7_ILi256EEEEEELi256ENS_10bfloat16_tEfNS_4arch4Sm80ELb0ELb1ELb1ELb1ELb1ELb0ELb1ELb1EEENS1_21CollectiveEpilogueFwdINS6_IJS8_SA_S9_EEENS6_IJNS7_ILi1EEESI_SI_EEESC_SE_Li256ELb1ELb1ELb1ELb0EEENS1_36VarlenDynamicPersistentTileSchedulerILi128ELi48ELi256ELi256ELb1ELb1ELb0ELb1ELb0ELb1EEEEEEEEEvNT_6ParamsE --------------------------
	.section	.text._ZN7cutlass13device_kernelIN5flash19enable_sm80_to_sm89INS1_16FlashAttnFwdSm80INS1_25CollectiveMainloopFwdSm80ILi8ELi1ELb1EN4cute5tupleIJNS5_1CILi128EEENS7_ILi48EEENS7_ILi256EEEEEELi256ENS_10bfloat16_tEfNS_4arch4Sm80ELb0ELb1ELb1ELb1ELb1ELb0ELb1ELb1EEENS1_21CollectiveEpilogueFwdINS6_IJS8_SA_S9_EEENS6_IJNS7_ILi1EEESI_SI_EEESC_SE_Li256ELb1ELb1ELb1ELb0EEENS1_36VarlenDynamicPersistentTileSchedulerILi128ELi48ELi256ELi256ELb1ELb1ELb0ELb1ELb0ELb1EEEEEEEEEvNT_6ParamsE,"ax",@progbits
	.align	128
.text._ZN7cutlass13device_kernelIN5flash19enable_sm80_to_sm89INS1_16FlashAttnFwdSm80INS1_25CollectiveMainloopFwdSm80ILi8ELi1ELb1EN4cute5tupleIJNS5_1CILi128EEENS7_ILi48EEENS7_ILi256EEEEEELi256ENS_10bfloat16_tEfNS_4arch4Sm80ELb0ELb1ELb1ELb1ELb1ELb0ELb1ELb1EEENS1_21CollectiveEpilogueFwdINS6_IJS8_SA_S9_EEENS6_IJNS7_ILi1EEESI_SI_EEESC_SE_Li256ELb1ELb1ELb1ELb0EEENS1_36VarlenDynamicPersistentTileSchedulerILi128ELi48ELi256ELi256ELb1ELb1ELb0ELb1ELb0ELb1EEEEEEEEEvNT_6ParamsE:
        .type           _ZN7cutlass13device_kernelIN5flash19enable_sm80_to_sm89INS1_16FlashAttnFwdSm80INS1_25CollectiveMainloopFwdSm80ILi8ELi1ELb1EN4cute5tupleIJNS5_1CILi128EEENS7_ILi48EEENS7_ILi256EEEEEELi256ENS_10bfloat16_tEfNS_4arch4Sm80ELb0ELb1ELb1ELb1ELb1ELb0ELb1ELb1EEENS1_21CollectiveEpilogueFwdINS6_IJS8_SA_S9_EEENS6_IJNS7_ILi1EEESI_SI_EEESC_SE_Li256ELb1ELb1ELb1ELb0EEENS1_36VarlenDynamicPersistentTileSchedulerILi128ELi48ELi256ELi256ELb1ELb1ELb0ELb1ELb0ELb1EEEEEEEEEvNT_6ParamsE,@function
        .size           _ZN7cutlass13device_kernelIN5flash19enable_sm80_to_sm89INS1_16FlashAttnFwdSm80INS1_25CollectiveMainloopFwdSm80ILi8ELi1ELb1EN4cute5tupleIJNS5_1CILi128EEENS7_ILi48EEENS7_ILi256EEEEEELi256ENS_10bfloat16_tEfNS_4arch4Sm80ELb0ELb1ELb1ELb1ELb1ELb0ELb1ELb1EEENS1_21CollectiveEpilogueFwdINS6_IJS8_SA_S9_EEENS6_IJNS7_ILi1EEESI_SI_EEESC_SE_Li256ELb1ELb1ELb1ELb0EEENS1_36VarlenDynamicPersistentTileSchedulerILi128ELi48ELi256ELi256ELb1ELb1ELb0ELb1ELb0ELb1EEEEEEEEEvNT_6ParamsE,(.L_x_22 - _ZN7cutlass13device_kernelIN5flash19enable_sm80_to_sm89INS1_16FlashAttnFwdSm80INS1_25CollectiveMainloopFwdSm80ILi8ELi1ELb1EN4cute5tupleIJNS5_1CILi128EEENS7_ILi48EEENS7_ILi256EEEEEELi256ENS_10bfloat16_tEfNS_4arch4Sm80ELb0ELb1ELb1ELb1ELb1ELb0ELb1ELb1EEENS1_21CollectiveEpilogueFwdINS6_IJS8_SA_S9_EEENS6_IJNS7_ILi1EEESI_SI_EEESC_SE_Li256ELb1ELb1ELb1ELb0EEENS1_36VarlenDynamicPersistentTileSchedulerILi128ELi48ELi256ELi256ELb1ELb1ELb0ELb1ELb0ELb1EEEEEEEEEvNT_6ParamsE)
        .other          _ZN7cutlass13device_kernelIN5flash19enable_sm80_to_sm89INS1_16FlashAttnFwdSm80INS1_25CollectiveMainloopFwdSm80ILi8ELi1ELb1EN4cute5tupleIJNS5_1CILi128EEENS7_ILi48EEENS7_ILi256EEEEEELi256ENS_10bfloat16_tEfNS_4arch4Sm80ELb0ELb1ELb1ELb1ELb1ELb0ELb1ELb1EEENS1_21CollectiveEpilogueFwdINS6_IJS8_SA_S9_EEENS6_IJNS7_ILi1EEESI_SI_EEESC_SE_Li256ELb1ELb1ELb1ELb0EEENS1_36VarlenDynamicPersistentTileSchedulerILi128ELi48ELi256ELi256ELb1ELb1ELb0ELb1ELb0ELb1EEEEEEEEEvNT_6ParamsE,@"STO_CUDA_ENTRY STV_DEFAULT"
_ZN7cutlass13device_kernelIN5flash19enable_sm80_to_sm89INS1_16FlashAttnFwdSm80INS1_25CollectiveMainloopFwdSm80ILi8ELi1ELb1EN4cute5tupleIJNS5_1CILi128EEENS7_ILi48EEENS7_ILi256EEEEEELi256ENS_10bfloat16_tEfNS_4arch4Sm80ELb0ELb1ELb1ELb1ELb1ELb0ELb1ELb1EEENS1_21CollectiveEpilogueFwdINS6_IJS8_SA_S9_EEENS6_IJNS7_ILi1EEESI_SI_EEESC_SE_Li256ELb1ELb1ELb1ELb0EEENS1_36VarlenDynamicPersistentTileSchedulerILi128ELi48ELi256ELi256ELb1ELb1ELb0ELb1ELb0ELb1EEEEEEEEEvNT_6ParamsE:
[----:B------:R-:W-:Y:S01]  /*0000*/  LDC R1, c[0x0][0x37c] ;  /* 0x0000df00ff017b82 */ /* 0x000fe20000000800 */
[----:B------:R-:W-:Y:S05]  /*0010*/  EXIT ;  /* 0x000000000000794d */ /* 0x000fea0003800000 */
.L_x_4:
        /* <DEDUP_REMOVED lines=14> */
.L_x_22:


//--------------------- .text._ZN7cutlass13device_kernelIN5flash19enable_sm80_to_sm89INS1_16FlashAttnFwdSm80INS1_25CollectiveMainloopFwdSm80ILi8ELi1ELb0EN4cute5tupleIJNS5_1CILi128EEENS7_ILi32EEENS7_ILi256EEEEEELi256ENS_10bfloat16_tEfNS_4arch4Sm80ELb0ELb1ELb1ELb1ELb1ELb1ELb1ELb1EEENS1_21CollectiveEpilogueFwdINS6_IJS8_SA_S9_EEENS6_IJNS7_ILi1EEESI_SI_EEESC_SE_Li256ELb1ELb1ELb1ELb0EEENS1_36VarlenDynamicPersistentTileSchedulerILi128ELi32ELi256ELi256ELb1ELb1ELb0ELb1ELb0ELb1EEEEEEEEEvNT_6ParamsE --------------------------
	.section	.text._ZN7cutlass13device_kernelIN5flash19enable_sm80_to_sm89INS1_16FlashAttnFwdSm80INS1_25CollectiveMainloopFwdSm80ILi8ELi1ELb0EN4cute5tupleIJNS5_1CILi128EEENS7_ILi32EEENS7_ILi256EEEEEELi256ENS_10bfloat16_tEfNS_4arch4Sm80ELb0ELb1ELb1ELb1ELb1ELb1ELb1ELb1EEENS1_21CollectiveEpilogueFwdINS6_IJS8_SA_S9_EEENS6_IJNS7_ILi1EEESI_SI_EEESC_SE_Li256ELb1ELb1ELb1ELb0EEENS1_36VarlenDynamicPersistentTileSchedulerILi128ELi32ELi256ELi256ELb1ELb1ELb0ELb1ELb0ELb1EEEEEEEEEvNT_6ParamsE,"ax",@progbits
	.align	128
.text._ZN7cutlass13device_kernelIN5flash19enable_sm80_to_sm89INS1_16FlashAttnFwdSm80INS1_25CollectiveMainloopFwdSm80ILi8ELi1ELb0EN4cute5tupleIJNS5_1CILi128EEENS7_ILi32EEENS7_ILi256EEEEEELi256ENS_10bfloat16_tEfNS_4arch4Sm80ELb0ELb1ELb1ELb1ELb1ELb1ELb1ELb1EEENS1_21CollectiveEpilogueFwdINS6_IJS8_SA_S9_EEENS6_IJNS7_ILi1EEESI_SI_EEESC_SE_Li256ELb1ELb1ELb1ELb0EEENS1_36VarlenDynamicPersistentTileSchedulerILi128ELi32ELi256ELi256ELb1ELb1ELb0ELb1ELb0ELb1EEEEEEEEEvNT_6ParamsE:
        .type           _ZN7cutlass13device_kernelIN5flash19enable_sm80_to_sm89INS1_16FlashAttnFwdSm80INS1_25CollectiveMainloopFwdSm80ILi8ELi1ELb0EN4cute5tupleIJNS5_1CILi128EEENS7_ILi32EEENS7_ILi256EEEEEELi256ENS_10bfloat16_tEfNS_4arch4Sm80ELb0ELb1ELb1ELb1ELb1ELb1ELb1ELb1EEENS1_21CollectiveEpilogueFwdINS6_IJS8_SA_S9_EEENS6_IJNS7_ILi1EEESI_SI_EEESC_SE_Li256ELb1ELb1ELb1ELb0EEENS1_36VarlenDynamicPersistentTileSchedulerILi128ELi32ELi256ELi256ELb1ELb1ELb0ELb1ELb0ELb1EEEEEEEEEvNT_6ParamsE,@function
        .size           _ZN7cutlass13device_kernelIN5flash19enable_sm80_to_sm89INS1_16FlashAttnFwdSm80INS1_25CollectiveMainloopFwdSm80ILi8ELi1ELb0EN4cute5tupleIJNS5_1CILi128EEENS7_ILi32EEENS7_ILi256EEEEEELi256ENS_10bfloat16_tEfNS_4arch4Sm80ELb0ELb1ELb1ELb1ELb1ELb1ELb1ELb1EEENS1_21CollectiveEpilogueFwdINS6_IJS8_SA_S9_EEENS6_IJNS7_ILi1EEESI_SI_EEESC_SE_Li256ELb1ELb1ELb1ELb0EEENS1_36VarlenDynamicPersistentTileSchedulerILi128ELi32ELi256ELi256ELb1ELb1ELb0ELb1ELb0ELb1EEEEEEEEEvNT_6ParamsE,(.L_x_23 - _ZN7cutlass13device_kernelIN5flash19enable_sm80_to_sm89INS1_16FlashAttnFwdSm80INS1_25CollectiveMainloopFwdSm80ILi8ELi1ELb0EN4cute5tupleIJNS5_1CILi128EEENS7_ILi32EEENS7_ILi256EEEEEELi256ENS_10bfloat16_tEfNS_4arch4Sm80ELb0ELb1ELb1ELb1ELb1ELb1ELb1ELb1EEENS1_21CollectiveEpilogueFwdINS6_IJS8_SA_S9_EEENS6_IJNS7_ILi1EEESI_SI_EEESC_SE_Li256ELb1ELb1ELb1ELb0EEENS1_36VarlenDynamicPersistentTileSchedulerILi128ELi32ELi256ELi256ELb1ELb1ELb0ELb1ELb0ELb1EEEEEEEEEvNT_6ParamsE)
        .other          _ZN7cutlass13device_kernelIN5flash19enable_sm80_to_sm89INS1_16FlashAttnFwdSm80INS1_25CollectiveMainloopFwdSm80ILi8ELi1ELb0EN4cute5tupleIJNS5_1CILi128EEENS7_ILi32EEENS7_ILi256EEEEEELi256ENS_10bfloat16_tEfNS_4arch4Sm80ELb0ELb1ELb1ELb1ELb1ELb1ELb1ELb1EEENS1_21CollectiveEpilogueFwdINS6_IJS8_SA_S9_EEENS6_IJNS7_ILi1EEESI_SI_EEESC_SE_Li256ELb1ELb1ELb1ELb0EEENS1_36VarlenDynamicPersistentTileSchedulerILi128ELi32ELi256ELi256ELb1ELb1ELb0ELb1ELb0ELb1EEEEEEEEEvNT_6ParamsE,@"STO_CUDA_ENTRY STV_DEFAULT"
_ZN7cutlass13device_kernelIN5flash19enable_sm80_to_sm89INS1_16FlashAttnFwdSm80INS1_25CollectiveMainloopFwdSm80ILi8ELi1ELb0EN4cute5tupleIJNS5_1CILi128EEENS7_ILi32EEENS7_ILi256EEEEEELi256ENS_10bfloat16_tEfNS_4arch4Sm80ELb0ELb1ELb1ELb1ELb1ELb1ELb1ELb1EEENS1_21CollectiveEpilogueFwdINS6_IJS8_SA_S9_EEENS6_IJNS7_ILi1EEESI_SI_EEESC_SE_Li256ELb1ELb1ELb1ELb0EEENS1_36VarlenDynamicPersistentTileSchedulerILi128ELi32ELi256ELi256ELb1ELb1ELb0ELb1ELb0ELb1EEEEEEEEEvNT_6ParamsE:
[----:B------:R-:W-:Y:S01]  /*0000*/  LDC R1, c[0x0][0x37c] ;  /* 0x0000df00ff017b82 */ /* 0x000fe20000000800 */
[----:B------:R-:W-:Y:S05]  /*0010*/  EXIT ;  /* 0x000000000000794d */ /* 0x000fea0003800000 */
.L_x_5:
        /* <DEDUP_REMOVED lines=14> */
.L_x_23:


//--------------------- .text._ZN7cutlass13device_kernelIN5flash19enable_sm80_to_sm89INS1_16FlashAttnFwdSm80INS1_25CollectiveMainloopFwdSm80ILi8ELi1ELb1EN4cute5tupleIJNS5_1CILi128EEENS7_ILi64EEENS7_ILi256EEEEEELi256ENS_10bfloat16_tEfNS_4arch4Sm80ELb1ELb0ELb1ELb0ELb1ELb0ELb1ELb1EEENS1_21CollectiveEpilogueFwdINS6_IJS8_SA_S9_EEENS6_IJNS7_ILi1EEESI_SI_EEESC_SE_Li256ELb0ELb1ELb1ELb0EEENS1_30DynamicPersistentTileSchedulerILi256ELi256ELb1ELb1ELb0EEEEEEEEEvNT_6ParamsE --------------------------
	.section	.text._ZN7cutlass13device_kernelIN5flash19enable_sm80_to_sm89INS1_16FlashAttnFwdSm80INS1_25CollectiveMainloopFwdSm80ILi8ELi1ELb1EN4cute5tupleIJNS5_1CILi128EEENS7_ILi64EEENS7_ILi256EEEEEELi256ENS_10bfloat16_tEfNS_4arch4Sm80ELb1ELb0ELb1ELb0ELb1ELb0ELb1ELb1EEENS1_21CollectiveEpilogueFwdINS6_IJS8_SA_S9_EEENS6_IJNS7_ILi1EEESI_SI_EEESC_SE_Li256ELb0ELb1ELb1ELb0EEENS1_30DynamicPersistentTileSchedulerILi256ELi256ELb1ELb1ELb0EEEEEEEEEvNT_6ParamsE,"ax",@progbits
	.align	128
.text._ZN7cutlass13device_kernelIN5flash19enable_sm80_to_sm89INS1_16FlashAttnFwdSm80INS1_25CollectiveMainloopFwdSm80ILi8ELi1ELb1EN4cute5tupleIJNS5_1CILi128EEENS7_ILi64EEENS7_ILi256EEEEEELi256ENS_10bfloat16_tEfNS_4arch4Sm80ELb1ELb0ELb1ELb0ELb1ELb0ELb1ELb1EEENS1_21CollectiveEpilogueFwdINS6_IJS8_SA_S9_EEENS6_IJNS7_ILi1EEESI_SI_EEESC_SE_Li256ELb0ELb1ELb1ELb0EEENS1_30DynamicPersistentTileSchedulerILi256ELi256ELb1ELb1ELb0EEEEEEEEEvNT_6ParamsE:
        .type           _ZN7cutlass13device_kernelIN5flash19enable_sm80_to_sm89INS1_16FlashAttnFwdSm80INS1_25CollectiveMainloopFwdSm80ILi8ELi1ELb1EN4cute5tupleIJNS5_1CILi128EEENS7_ILi64EEENS7_ILi256EEEEEELi256ENS_10bfloat16_tEfNS_4arch4Sm80ELb1ELb0ELb1ELb0ELb1ELb0ELb1ELb1EEENS1_21CollectiveEpilogueFwdINS6_IJS8_SA_S9_EEENS6_IJNS7_ILi1EEESI_SI_EEESC_SE_Li256ELb0ELb1ELb1ELb0EEENS1_30DynamicPersistentTileSchedulerILi256ELi256ELb1ELb1ELb0EEEEEEEEEvNT_6ParamsE,@function
        .size           _ZN7cutlass13device_kernelIN5flash19enable_sm80_to_sm89INS1_16FlashAttnFwdSm80INS1_25CollectiveMainloopFwdSm80ILi8ELi1ELb1EN4cute5tupleIJNS5_1CILi128EEENS7_ILi64EEENS7_ILi256EEEEEELi256ENS_10bfloat16_tEfNS_4arch4Sm80ELb1ELb0ELb1ELb0ELb1ELb0ELb1ELb1EEENS1_21CollectiveEpilogueFwdINS6_IJS8_SA_S9_EEENS6_IJNS7_ILi1EEESI_SI_EEESC_SE_Li256ELb0ELb1ELb1ELb0EEENS1_30DynamicPersistentTileSchedulerILi256ELi256ELb1ELb1ELb0EEEEEEEEEvNT_6ParamsE,(.L_x_24 - _ZN7cutlass13device_kernelIN5flash19enable_sm80_to_sm89INS1_16FlashAttnFwdSm80INS1_25CollectiveMainloopFwdSm80ILi8ELi1ELb1EN4cute5tupleIJNS5_1CILi128EEENS7_ILi64EEENS7_ILi256EEEEEELi256ENS_10bfloat16_tEfNS_4arch4Sm80ELb1ELb0ELb1ELb0ELb1ELb0ELb1ELb1EEENS1_21CollectiveEpilogueFwdINS6_IJS8_SA_S9_EEENS6_IJNS7_ILi1EEESI_SI_EEESC_SE_Li256ELb0ELb1ELb1ELb0EEENS1_30DynamicPersistentTileSchedulerILi256ELi256ELb1ELb1ELb0EEEEEEEEEvNT_6ParamsE)
        .other          _ZN7cutlass13device_kernelIN5flash19enable_sm80_to_sm89INS1_16FlashAttnFwdSm80INS1_25CollectiveMainloopFwdSm80ILi8ELi1ELb1EN4cute5tupleIJNS5_1CILi128EEENS7_ILi64EEENS7_ILi256EEEEEELi256ENS_10bfloat16_tEfNS_4arch4Sm80ELb1ELb0ELb1ELb0ELb1ELb0ELb1ELb1EEENS1_21CollectiveEpilogueFwdINS6_IJS8_SA_S9_EEENS6_IJNS7_ILi1EEESI_SI_EEESC_SE_Li256ELb0ELb1ELb1ELb0EEENS1_30DynamicPersistentTileSchedulerILi256ELi256ELb1ELb1ELb0EEEEEEEEEvNT_6ParamsE,@"STO_CUDA_ENTRY STV_DEFAULT"
_ZN7cutlass13device_kernelIN5flash19enable_sm80_to_sm89INS1_16FlashAttnFwdSm80INS1_25CollectiveMainloopFwdSm80ILi8ELi1ELb1EN4cute5tupleIJNS5_1CILi128EEENS7_ILi64EEENS7_ILi256EEEEEELi256ENS_10bfloat16_tEfNS_4arch4Sm80ELb1ELb0ELb1ELb0ELb1ELb0ELb1ELb1EEENS1_21CollectiveEpilogueFwdINS6_IJS8_SA_S9_EEENS6_IJNS7_ILi1EEESI_SI_EEESC_SE_Li256ELb0ELb1ELb1ELb0EEENS1_30DynamicPersistentTileSchedulerILi256ELi256ELb1ELb1ELb0EEEEEEEEEvNT_6ParamsE:
[----:B------:R-:W-:Y:S01]  /*0000*/  LDC R1, c[0x0][0x37c] ;  /* 0x0000df00ff017b82 */ /* 0x000fe20000000800 */
[----:B------:R-:W-:Y:S05]  /*0010*/  EXIT ;  /* 0x000000000000794d */ /* 0x000fea0003800000 */
.L_x_6:
        /* <DEDUP_REMOVED lines=14> */
.L_x_24:


//--------------------- .text._ZN7cutlass13device_kernelIN5flash19enable_sm80_to_sm89INS1_16FlashAttnFwdSm80INS1_25CollectiveMainloopFwdSm80ILi8ELi1ELb1EN4cute5tupleIJNS5_1CILi128EEENS7_ILi48EEENS7_ILi256EEEEEELi256ENS_10bfloat16_tEfNS_4arch4Sm80ELb1ELb0ELb1ELb1ELb1ELb0ELb1ELb1EEENS1_21CollectiveEpilogueFwdINS6_IJS8_SA_S9_EEENS6_IJNS7_ILi1EEESI_SI_EEESC_SE_Li256ELb1ELb1ELb1ELb0EEENS1_36VarlenDynamicPersistentTileSchedulerILi128ELi48ELi256ELi256ELb1ELb1ELb0ELb1ELb1ELb1EEEEEEEEEvNT_6ParamsE --------------------------
	.section	.text._ZN7cutlass13device_kernelIN5flash19enable_sm80_to_sm89INS1_16FlashAttnFwdSm80INS1_25CollectiveMainloopFwdSm80ILi8ELi1ELb1EN4cute5tupleIJNS5_1CILi128EEENS7_ILi48EEENS7_ILi256EEEEEELi256ENS_10bfloat16_tEfNS_4arch4Sm80ELb1ELb0ELb1ELb1ELb1ELb0ELb1ELb1EEENS1_21CollectiveEpilogueFwdINS6_IJS8_SA_S9_EEENS6_IJNS7_ILi1EEESI_SI_EEESC_SE_Li256ELb1ELb1ELb1ELb0EEENS1_36VarlenDynamicPersistentTileSchedulerILi128ELi48ELi256ELi256ELb1ELb1ELb0ELb1ELb1ELb1EEEEEEEEEvNT_6ParamsE,"ax",@progbits
	.align	128
.text._ZN7cutlass13device_kernelIN5flash19enable_sm80_to_sm89INS1_16FlashAttnFwdSm80INS1_25CollectiveMainloopFwdSm80ILi8ELi1ELb1EN4cute5tupleIJNS5_1CILi128EEENS7_ILi48EEENS7_ILi256EEEEEELi256ENS_10bfloat16_tEfNS_4arch4Sm80ELb1ELb0ELb1ELb1ELb1ELb0ELb1ELb1EEENS1_21CollectiveEpilogueFwdINS6_IJS8_SA_S9_EEENS6_IJNS7_ILi1EEESI_SI_EEESC_SE_Li256ELb1ELb1ELb1ELb0EEENS1_36VarlenDynamicPersistentTileSchedulerILi128ELi48ELi256ELi256ELb1ELb1ELb0ELb1ELb1ELb1EEEEEEEEEvNT_6ParamsE:
        .type           _ZN7cutlass13device_kernelIN5flash19enable_sm80_to_sm89INS1_16FlashAttnFwdSm80INS1_25CollectiveMainloopFwdSm80ILi8ELi1ELb1EN4cute5tupleIJNS5_1CILi128EEENS7_ILi48EEENS7_ILi256EEEEEELi256ENS_10bfloat16_tEfNS_4arch4Sm80ELb1ELb0ELb1ELb1ELb1ELb0ELb1ELb1EEENS1_21CollectiveEpilogueFwdINS6_IJS8_SA_S9_EEENS6_IJNS7_ILi1EEESI_SI_EEESC_SE_Li256ELb1ELb1ELb1ELb0EEENS1_36VarlenDynamicPersistentTileSchedulerILi128ELi48ELi256ELi256ELb1ELb1ELb0ELb1ELb1ELb1EEEEEEEEEvNT_6ParamsE,@function
        .size           _ZN7cutlass13device_kernelIN5flash19enable_sm80_to_sm89INS1_16FlashAttnFwdSm80INS1_25CollectiveMainloopFwdSm80ILi8ELi1ELb1EN4cute5tupleIJNS5_1CILi128EEENS7_ILi48EEENS7_ILi256EEEEEELi256ENS_10bfloat16_tEfNS_4arch4Sm80ELb1ELb0ELb1ELb1ELb1ELb0ELb1ELb1EEENS1_21CollectiveEpilogueFwdINS6_IJS8_SA_S9_EEENS6_IJNS7_ILi1EEESI_SI_EEESC_SE_Li256ELb1ELb1ELb1ELb0EEENS1_36VarlenDynamicPersistentTileSchedulerILi128ELi48ELi256ELi256ELb1ELb1ELb0ELb1ELb1ELb1EEEEEEEEEvNT_6ParamsE,(.L_x_25 - _ZN7cutlass13device_kernelIN5flash19enable_sm80_to_sm89INS1_16FlashAttnFwdSm80INS1_25CollectiveMainloopFwdSm80ILi8ELi1ELb1EN4cute5tupleIJNS5_1CILi128EEENS7_ILi48EEENS7_ILi256EEEEEELi256ENS_10bfloat16_tEfNS_4arch4Sm80ELb1ELb0ELb1ELb1ELb1ELb0ELb1ELb1EEENS1_21CollectiveEpilogueFwdINS6_IJS8_SA_S9_EEENS6_IJNS7_ILi1EEESI_SI_EEESC_SE_Li256ELb1ELb1ELb1ELb0EEENS1_36VarlenDynamicPersistentTileSchedulerILi128ELi48ELi256ELi256ELb1ELb1ELb0ELb1ELb1ELb1EEEEEEEEEvNT_6ParamsE)
        .other          _ZN7cutlass13device_kernelIN5flash19enable_sm80_to_sm89INS1_16FlashAttnFwdSm80INS1_25CollectiveMainloopFwdSm80ILi8ELi1ELb1EN4cute5tupleIJNS5_1CILi128EEENS7_ILi48EEENS7_ILi256EEEEEELi256ENS_10bfloat16_tEfNS_4arch4Sm80ELb1ELb0ELb1ELb1ELb1ELb0ELb1ELb1EEENS1_21CollectiveEpilogueFwdINS6_IJS8_SA_S9_EEENS6_IJNS7_ILi1EEESI_SI_EEESC_SE_Li256ELb1ELb1ELb1ELb0EEENS1_36VarlenDynamicPersistentTileSchedulerILi128ELi48ELi256ELi256ELb1ELb1ELb0ELb1ELb1ELb1EEEEEEEEEvNT_6ParamsE,@"STO_CUDA_ENTRY STV_DEFAULT"
_ZN7cutlass13device_kernelIN5flash19enable_sm80_to_sm89INS1_16FlashAttnFwdSm80INS1_25CollectiveMainloopFwdSm80ILi8ELi1ELb1EN4cute5tupleIJNS5_1CILi128EEENS7_ILi48EEENS7_ILi256EEEEEELi256ENS_10bfloat16_tEfNS_4arch4Sm80ELb1ELb0ELb1ELb1ELb1ELb0ELb1ELb1EEENS1_21CollectiveEpilogueFwdINS6_IJS8_SA_S9_EEENS6_IJNS7_ILi1EEESI_SI_EEESC_SE_Li256ELb1ELb1ELb1ELb0EEENS1_36VarlenDynamicPersistentTileSchedulerILi128ELi48ELi256ELi256ELb1ELb1ELb0ELb1ELb1ELb1EEEEEEEEEvNT_6ParamsE:
[----:B------:R-:W-:Y:S01]  /*0000*/  LDC R1, c[0x0][0x37c] ;  /* 0x0000df00ff017b82 */ /* 0x000fe20000000800 */
[----:B------:R-:W-:Y:S05]  /*0010*/  EXIT ;  /* 0x000000000000794d */ /* 0x000fea0003800000 */
.L_x_7:
        /* <DEDUP_REMOVED lines=14> */
.L_x_25:


//--------------------- .text._ZN7cutlass13device_kernelIN5flash19enable_sm80_to_sm89INS1_16FlashAttnFwdSm80INS1_25CollectiveMainloopFwdSm80ILi8ELi1ELb0EN4cute5tupleIJNS5_1CILi128EEENS7_ILi32EEENS7_ILi256EEEEEELi256ENS_10bfloat16_tEfNS_4arch4Sm80ELb1ELb0ELb1ELb1ELb1ELb1ELb1ELb1EEENS1_21CollectiveEpilogueFwdINS6_IJS8_SA_S9_EEENS6_IJNS7_ILi1EEESI_SI_EEESC_SE_Li256ELb1ELb1ELb1ELb0EEENS1_36VarlenDynamicPersistentTileSchedulerILi128ELi32ELi256ELi256ELb1ELb1ELb0ELb1ELb1ELb1EEEEEEEEEvNT_6ParamsE --------------------------
	.section	.text._ZN7cutlass13device_kernelIN5flash19enable_sm80_to_sm89INS1_16FlashAttnFwdSm80INS1_25CollectiveMainloopFwdSm80ILi8ELi1ELb0EN4cute5tupleIJNS5_1CILi128EEENS7_ILi32EEENS7_ILi256EEEEEELi256ENS_10bfloat16_tEfNS_4arch4Sm80ELb1ELb0ELb1ELb1ELb1ELb1ELb1ELb1EEENS1_21CollectiveEpilogueFwdINS6_IJS8_SA_S9_EEENS6_IJNS7_ILi1EEESI_SI_EEESC_SE_Li256ELb1ELb1ELb1ELb0EEENS1_36VarlenDynamicPersistentTileSchedulerILi128ELi32ELi256ELi256ELb1ELb1ELb0ELb1ELb1ELb1EEEEEEEEEvNT_6ParamsE,"ax",@progbits
	.align	128
.text._ZN7cutlass13device_kernelIN5flash19enable_sm80_to_sm89INS1_16FlashAttnFwdSm80INS1_25CollectiveMainloopFwdSm80ILi8ELi1ELb0EN4cute5tupleIJNS5_1CILi128EEENS7_ILi32EEENS7_ILi256EEEEEELi256ENS_10bfloat16_tEfNS_4arch4Sm80ELb1ELb0ELb1ELb1ELb1ELb1ELb1ELb1EEENS1_21CollectiveEpilogueFwdINS6_IJS8_SA_S9_EEENS6_IJNS7_ILi1EEESI_SI_EEESC_SE_Li256ELb1ELb1ELb1ELb0EEENS1_36VarlenDynamicPersistentTileSchedulerILi128ELi32ELi256ELi256ELb1ELb1ELb0ELb1ELb1ELb1EEEEEEEEEvNT_6ParamsE:
        .type           _ZN7cutlass13device_kernelIN5flash19enable_sm80_to_sm89INS1_16FlashAttnFwdSm80INS1_25CollectiveMainloopFwdSm80ILi8ELi1ELb0EN4cute5tupleIJNS5_1CILi128EEENS7_ILi32EEENS7_ILi256EEEEEELi256ENS_10bfloat16_tEfNS_4arch4Sm80ELb1ELb0ELb1ELb1ELb1ELb1ELb1ELb1EEENS1_21CollectiveEpilogueFwdINS6_IJS8_SA_S9_EEENS6_IJNS7_ILi1EEESI_SI_EEESC_SE_Li256ELb1ELb1ELb1ELb0EEENS1_36VarlenDynamicPersistentTileSchedulerILi128ELi32ELi256ELi256ELb1ELb1ELb0ELb1ELb1ELb1EEEEEEEEEvNT_6ParamsE,@function
        .size           _ZN7cutlass13device_kernelIN5flash19enable_sm80_to_sm89INS1_16FlashAttnFwdSm80INS1_25CollectiveMainloopFwdSm80ILi8ELi1ELb0EN4cute5tupleIJNS5_1CILi128EEENS7_ILi32EEENS7_ILi256EEEEEELi256ENS_10bfloat16_tEfNS_4arch4Sm80ELb1ELb0ELb1ELb1ELb1ELb1ELb1ELb1EEENS1_21CollectiveEpilogueFwdINS6_IJS8_SA_S9_EEENS6_IJNS7_ILi1EEESI_SI_EEESC_SE_Li256ELb1ELb1ELb1ELb0EEENS1_36VarlenDynamicPersistentTileSchedulerILi128ELi32ELi256ELi256ELb1ELb1ELb0ELb1ELb1ELb1EEEEEEEEEvNT_6ParamsE,(.L_x_26 - _ZN7cutlass13device_kernelIN5flash19enable_sm80_to_sm89INS1_16FlashAttnFwdSm80INS1_25CollectiveMainloopFwdSm80ILi8ELi1ELb0EN4cute5tupleIJNS5_1CILi128EEENS7_ILi32EEENS7_ILi256EEEEEELi256ENS_10bfloat16_tEfNS_4arch4Sm80ELb1ELb0ELb1ELb1ELb1ELb1ELb1ELb1EEENS1_21CollectiveEpilogueFwdINS6_IJS8_SA_S9_EEENS6_IJNS7_ILi1EEESI_SI_EEESC_SE_Li256ELb1ELb1ELb1ELb0EEENS1_36VarlenDynamicPersistentTileSchedulerILi128ELi32ELi256ELi256ELb1ELb1ELb0ELb1ELb1ELb1EEEEEEEEEvNT_6ParamsE)
        .other          _ZN7cutlass13device_kernelIN5flash19enable_sm80_to_sm89INS1_16FlashAttnFwdSm80INS1_25CollectiveMainloopFwdSm80ILi8ELi1ELb0EN4cute5tupleIJNS5_1CILi128EEENS7_ILi32EEENS7_ILi256EEEEEELi256ENS_10bfloat16_tEfNS_4arch4Sm80ELb1ELb0ELb1ELb1ELb1ELb1ELb1ELb1EEENS1_21CollectiveEpilogueFwdINS6_IJS8_SA_S9_EEENS6_IJNS7_ILi1EEESI_SI_EEESC_SE_Li256ELb1ELb1ELb1ELb0EEENS1_36VarlenDynamicPersistentTileSchedulerILi128ELi32ELi256ELi256ELb1ELb1ELb0ELb1ELb1ELb1EEEEEEEEEvNT_6ParamsE,@"STO_CUDA_ENTRY STV_DEFAULT"
_ZN7cutlass13device_kernelIN5flash19enable_sm80_to_sm89INS1_16FlashAttnFwdSm80INS1_25CollectiveMainloopFwdSm80ILi8ELi1ELb0EN4cute5tupleIJNS5_1CILi128EEENS7_ILi32EEENS7_ILi256EEEEEELi256ENS_10bfloat16_tEfNS_4arch4Sm80ELb1ELb0ELb1ELb1ELb1ELb1ELb1ELb1EEENS1_21CollectiveEpilogueFwdINS6_IJS8_SA_S9_EEENS6_IJNS7_ILi1EEESI_SI_EEESC_SE_Li256ELb1ELb1ELb1ELb0EEENS1_36VarlenDynamicPersistentTileSchedulerILi128ELi32ELi256ELi256ELb1ELb1ELb0ELb1ELb1ELb1EEEEEEEEEvNT_6ParamsE:
[----:B------:R-:W-:Y:S01]  /*0000*/  LDC R1, c[0x0][0x37c] ;  /* 0x0000df00ff017b82 */ /* 0x000fe20000000800 */
[----:B------:R-:W-:Y:S05]  /*0010*/  EXIT ;  /* 0x000000000000794d */ /* 0x000fea0003800000 */
.L_x_8:
        /* <DEDUP_REMOVED lines=14> */
.L_x_26:


//--------------------- .text._ZN7cutlass13device_kernelIN5flash19enable_sm80_to_sm89INS1_16FlashAttnFwdSm80INS1_25CollectiveMainloopFwdSm80ILi8ELi1ELb0EN4cute5tupleIJNS5_1CILi128EEENS7_ILi96EEENS7_ILi256EEEEEELi256ENS_10bfloat16_tEfNS_4arch4Sm80ELb0ELb0ELb1ELb0ELb1ELb0ELb1ELb1EEENS1_21CollectiveEpilogueFwdINS6_IJS8_SA_S9_EEENS6_IJNS7_ILi1EEESI_SI_EEESC_SE_Li256ELb0ELb1ELb1ELb0EEENS1_19SingleTileSchedulerILb0ELb1ELb1ELi128EEEEEEEEEvNT_6ParamsE --------------------------
	.section	.text._ZN7cutlass13device_kernelIN5flash19enable_sm80_to_sm89INS1_16FlashAttnFwdSm80INS1_25CollectiveMainloopFwdSm80ILi8ELi1ELb0EN4cute5tupleIJNS5_1CILi128EEENS7_ILi96EEENS7_ILi256EEEEEELi256ENS_10bfloat16_tEfNS_4arch4Sm80ELb0ELb0ELb1ELb0ELb1ELb0ELb1ELb1EEENS1_21CollectiveEpilogueFwdINS6_IJS8_SA_S9_EEENS6_IJNS7_ILi1EEESI_SI_EEESC_SE_Li256ELb0ELb1ELb1ELb0EEENS1_19SingleTileSchedulerILb0ELb1ELb1ELi128EEEEEEEEEvNT_6ParamsE,"ax",@progbits
	.align	128
.text._ZN7cutlass13device_kernelIN5flash19enable_sm80_to_sm89INS1_16FlashAttnFwdSm80INS1_25CollectiveMainloopFwdSm80ILi8ELi1ELb0EN4cute5tupleIJNS5_1CILi128EEENS7_ILi96EEENS7_ILi256EEEEEELi256ENS_10bfloat16_tEfNS_4arch4Sm80ELb0ELb0ELb1ELb0ELb1ELb0ELb1ELb1EEENS1_21CollectiveEpilogueFwdINS6_IJS8_SA_S9_EEENS6_IJNS7_ILi1EEESI_SI_EEESC_SE_Li256ELb0ELb1ELb1ELb0EEENS1_19SingleTileSchedulerILb0ELb1ELb1ELi128EEEEEEEEEvNT_6ParamsE:
        .type           _ZN7cutlass13device_kernelIN5flash19enable_sm80_to_sm89INS1_16FlashAttnFwdSm80INS1_25CollectiveMainloopFwdSm80ILi8ELi1ELb0EN4cute5tupleIJNS5_1CILi128EEENS7_ILi96EEENS7_ILi256EEEEEELi256ENS_10bfloat16_tEfNS_4arch4Sm80ELb0ELb0ELb1ELb0ELb1ELb0ELb1ELb1EEENS1_21CollectiveEpilogueFwdINS6_IJS8_SA_S9_EEENS6_IJNS7_ILi1EEESI_SI_EEESC_SE_Li256ELb0ELb1ELb1ELb0EEENS1_19SingleTileSchedulerILb0ELb1ELb1ELi128EEEEEEEEEvNT_6ParamsE,@function
        .size           _ZN7cutlass13device_kernelIN5flash19enable_sm80_to_sm89INS1_16FlashAttnFwdSm80INS1_25CollectiveMainloopFwdSm80ILi8ELi1ELb0EN4cute5tupleIJNS5_1CILi128EEENS7_ILi96EEENS7_ILi256EEEEEELi256ENS_10bfloat16_tEfNS_4arch4Sm80ELb0ELb0ELb1ELb0ELb1ELb0ELb1ELb1EEENS1_21CollectiveEpilogueFwdINS6_IJS8_SA_S9_EEENS6_IJNS7_ILi1EEESI_SI_EEESC_SE_Li256ELb0ELb1ELb1ELb0EEENS1_19SingleTileSchedulerILb0ELb1ELb1ELi128EEEEEEEEEvNT_6ParamsE,(.L_x_27 - _ZN7cutlass13device_kernelIN5flash19enable_sm80_to_sm89INS1_16FlashAttnFwdSm80INS1_25CollectiveMainloopFwdSm80ILi8ELi1ELb0EN4cute5tupleIJNS5_1CILi128EEENS7_ILi96EEENS7_ILi256EEEEEELi256ENS_10bfloat16_tEfNS_4arch4Sm80ELb0ELb0ELb1ELb0ELb1ELb0ELb1ELb1EEENS1_21CollectiveEpilogueFwdINS6_IJS8_SA_S9_EEENS6_IJNS7_ILi1EEESI_SI_EEESC_SE_Li256ELb0ELb1ELb1ELb0EEENS1_19SingleTileSchedulerILb0ELb1ELb1ELi128EEEEEEEEEvNT_6ParamsE)
        .other          _ZN7cutlass13device_kernelIN5flash19enable_sm80_to_sm89INS1_16FlashAttnFwdSm80INS1_25CollectiveMainloopFwdSm80ILi8ELi1ELb0EN4cute5tupleIJNS5_1CILi128EEENS7_ILi96EEENS7_ILi256EEEEEELi256ENS_10bfloat16_tEfNS_4arch4Sm80ELb0ELb0ELb1ELb0ELb1ELb0ELb1ELb1EEENS1_21CollectiveEpilogueFwdINS6_IJS8_SA_S9_EEENS6_IJNS7_ILi1EEESI_SI_EEESC_SE_Li256ELb0ELb1ELb1ELb0EEENS1_19SingleTileSchedulerILb0ELb1ELb1ELi128EEEEEEEEEvNT_6ParamsE,@"STO_CUDA_ENTRY STV_DEFAULT"
_ZN7cutlass13device_kernelIN5flash19enable_sm80_to_sm89INS1_16FlashAttnFwdSm80INS1_25CollectiveMainloopFwdSm80ILi8ELi1ELb0EN4cute5tupleIJNS5_1CILi128EEENS7_ILi96EEENS7_ILi256EEEEEELi256ENS_10bfloat16_tEfNS_4arch4Sm80ELb0ELb0ELb1ELb0ELb1ELb0ELb1ELb1EEENS1_21CollectiveEpilogueFwdINS6_IJS8_SA_S9_EEENS6_IJNS7_ILi1EEESI_SI_EEESC_SE_Li256ELb0ELb1ELb1ELb0EEENS1_19SingleTileSchedulerILb0ELb1ELb1ELi128EEEEEEEEEvNT_6ParamsE:
[----:B------:R-:W-:Y:S01]  /*0000*/  LDC R1, c[0x0][0x37c] ;  /* 0x0000df00ff017b82 */ /* 0x000fe20000000800 */
[----:B------:R-:W-:Y:S05]  /*0010*/  EXIT ;  /* 0x000000000000794d */ /* 0x000fea0003800000 */
.L_x_9:
        /* <DEDUP_REMOVED lines=14> */
.L_x_27:


//--------------------- .text._ZN7cutlass13device_kernelIN5flash19enable_sm80_to_sm89INS1_16FlashAttnFwdSm80INS1_25CollectiveMainloopFwdSm80ILi8ELi1ELb0EN4cute5tupleIJNS5_1CILi128EEENS7_ILi64EEENS7_ILi256EEEEEELi256ENS_10bfloat16_tEfNS_4arch4Sm80ELb0ELb0ELb1ELb1ELb1ELb0ELb1ELb1EEENS1_21CollectiveEpilogueFwdINS6_IJS8_SA_S9_EEENS6_IJNS7_ILi1EEESI_SI_EEESC_SE_Li256ELb1ELb1ELb1ELb0EEENS1_36VarlenDynamicPersistentTileSchedulerILi128ELi64ELi256ELi256ELb1ELb1ELb0ELb0ELb1ELb1EEEEEEEEEvNT_6ParamsE --------------------------
	.section	.text._ZN7cutlass13device_kernelIN5flash19enable_sm80_to_sm89INS1_16FlashAttnFwdSm80INS1_25CollectiveMainloopFwdSm80ILi8ELi1ELb0EN4cute5tupleIJNS5_1CILi128EEENS7_ILi64EEENS7_ILi256EEEEEELi256ENS_10bfloat16_tEfNS_4arch4Sm80ELb0ELb0ELb1ELb1ELb1ELb0ELb1ELb1EEENS1_21CollectiveEpilogueFwdINS6_IJS8_SA_S9_EEENS6_IJNS7_ILi1EEESI_SI_EEESC_SE_Li256ELb1ELb1ELb1ELb0EEENS1_36VarlenDynamicPersistentTileSchedulerILi128ELi64ELi256ELi256ELb1ELb1ELb0ELb0ELb1ELb1EEEEEEEEEvNT_6ParamsE,"ax",@progbits
	.align	128
.text._ZN7cutlass13device_kernelIN5flash19enable_sm80_to_sm89INS1_16FlashAttnFwdSm80INS1_25CollectiveMainloopFwdSm80ILi8ELi1ELb0EN4cute5tupleIJNS5_1CILi128EEENS7_ILi64EEENS7_ILi256EEEEEELi256ENS_10bfloat16_tEfNS_4arch4Sm80ELb0ELb0ELb1ELb1ELb1ELb0ELb1ELb1EEENS1_21CollectiveEpilogueFwdINS6_IJS8_SA_S9_EEENS6_IJNS7_ILi1EEESI_SI_EEESC_SE_Li256ELb1ELb1ELb1ELb0EEENS1_36VarlenDynamicPersistentTileSchedulerILi128ELi64ELi256ELi256ELb1ELb1ELb0ELb0ELb1ELb1EEEEEEEEEvNT_6ParamsE:
        .type           _ZN7cutlass13device_kernelIN5flash19enable_sm80_to_sm89INS1_16FlashAttnFwdSm80INS1_25CollectiveMainloopFwdSm80ILi8ELi1ELb0EN4cute5tupleIJNS5_1CILi128EEENS7_ILi64EEENS7_ILi256EEEEEELi256ENS_10bfloat16_tEfNS_4arch4Sm80ELb0ELb0ELb1ELb1ELb1ELb0ELb1ELb1EEENS1_21CollectiveEpilogueFwdINS6_IJS8_SA_S9_EEENS6_IJNS7_ILi1EEESI_SI_EEESC_SE_Li256ELb1ELb1ELb1ELb0EEENS1_36VarlenDynamicPersistentTileSchedulerILi128ELi64ELi256ELi256ELb1ELb1ELb0ELb0ELb1ELb1EEEEEEEEEvNT_6ParamsE,@function
        .size           _ZN7cutlass13device_kernelIN5flash19enable_sm80_to_sm89INS1_16FlashAttnFwdSm80INS1_25CollectiveMainloopFwdSm80ILi8ELi1ELb0EN4cute5tupleIJNS5_1CILi128EEENS7_ILi64EEENS7_ILi256EEEEEELi256ENS_10bfloat16_tEfNS_4arch4Sm80ELb0ELb0ELb1ELb1ELb1ELb0ELb1ELb1EEENS1_21CollectiveEpilogueFwdINS6_IJS8_SA_S9_EEENS6_IJNS7_ILi1EEESI_SI_EEESC_SE_Li256ELb1ELb1ELb1ELb0EEENS1_36VarlenDynamicPersistentTileSchedulerILi128ELi64ELi256ELi256ELb1ELb1ELb0ELb0ELb1ELb1EEEEEEEEEvNT_6ParamsE,(.L_x_28 - _ZN7cutlass13device_kernelIN5flash19enable_sm80_to_sm89INS1_16FlashAttnFwdSm80INS1_25CollectiveMainloopFwdSm80ILi8ELi1ELb0EN4cute5tupleIJNS5_1CILi128EEENS7_ILi64EEENS7_ILi256EEEEEELi256ENS_10bfloat16_tEfNS_4arch4Sm80ELb0ELb0ELb1ELb1ELb1ELb0ELb1ELb1EEENS1_21CollectiveEpilogueFwdINS6_IJS8_SA_S9_EEENS6_IJNS7_ILi1EEESI_SI_EEESC_SE_Li256ELb1ELb1ELb1ELb0EEENS1_36VarlenDynamicPersistentTileSchedulerILi128ELi64ELi256ELi256ELb1ELb1ELb0ELb0ELb1ELb1EEEEEEEEEvNT_6ParamsE)
        .other          _ZN7cutlass13device_kernelIN5flash19enable_sm80_to_sm89INS1_16FlashAttnFwdSm80INS1_25CollectiveMainloopFwdSm80ILi8ELi1ELb0EN4cute5tupleIJNS5_1CILi128EEENS7_ILi64EEENS7_ILi256EEEEEELi256ENS_10bfloat16_tEfNS_4arch4Sm80ELb0ELb0ELb1ELb1ELb1ELb0ELb1ELb1EEENS1_21CollectiveEpilogueFwdINS6_IJS8_SA_S9_EEENS6_IJNS7_ILi1EEESI_SI_EEESC_SE_Li256ELb1ELb1ELb1ELb0EEENS1_36VarlenDynamicPersistentTileSchedulerILi128ELi64ELi256ELi256ELb1ELb1ELb0ELb0ELb1ELb1EEEEEEEEEvNT_6ParamsE,@"STO_CUDA_ENTRY STV_DEFAULT"
_ZN7cutlass13device_kernelIN5flash19enable_sm80_to_sm89INS1_16FlashAttnFwdSm80INS1_25CollectiveMainloopFwdSm80ILi8ELi1ELb0EN4cute5tupleIJNS5_1CILi128EEENS7_ILi64EEENS7_ILi256EEEEEELi256ENS_10bfloat16_tEfNS_4arch4Sm80ELb0ELb0ELb1ELb1ELb1ELb0ELb1ELb1EEENS1_21CollectiveEpilogueFwdINS6_IJS8_SA_S9_EEENS6_IJNS7_ILi1EEESI_SI_EEESC_SE_Li256ELb1ELb1ELb1ELb0EEENS1_36VarlenDynamicPersistentTileSchedulerILi128ELi64ELi256ELi256ELb1ELb1ELb0ELb0ELb1ELb1EEEEEEEEEvNT_6ParamsE:
[----:B------:R-:W-:Y:S01]  /*0000*/  LDC R1, c[0x0][0x37c] ;  /* 0x0000df00ff017b82 */ /* 0x000fe20000000800 */
[----:B------:R-:W-:Y:S05]  /*0010*/  EXIT ;  /* 0x000000000000794d */ /* 0x000fea0003800000 */
.L_x_10:
        /* <DEDUP_REMOVED lines=14> */
.L_x_28:


//--------------------- .text._ZN7cutlass13device_kernelIN5flash19enable_sm80_to_sm89INS1_16FlashAttnFwdSm80INS1_25CollectiveMainloopFwdSm80ILi8ELi1ELb0EN4cute5tupleIJNS5_1CILi128EEENS7_ILi48EEENS7_ILi256EEEEEELi256ENS_10bfloat16_tEfNS_4arch4Sm80ELb0ELb0ELb1ELb1ELb1ELb1ELb1ELb1EEENS1_21CollectiveEpilogueFwdINS6_IJS8_SA_S9_EEENS6_IJNS7_ILi1EEESI_SI_EEESC_SE_Li256ELb1ELb1ELb1ELb0EEENS1_36VarlenDynamicPersistentTileSchedulerILi128ELi48ELi256ELi256ELb1ELb1ELb0ELb0ELb1ELb1EEEEEEEEEvNT_6ParamsE --------------------------
	.section	.text._ZN7cutlass13device_kernelIN5flash19enable_sm80_to_sm89INS1_16FlashAttnFwdSm80INS1_25CollectiveMainloopFwdSm80ILi8ELi1ELb0EN4cute5tupleIJNS5_1CILi128EEENS7_ILi48EEENS7_ILi256EEEEEELi256ENS_10bfloat16_tEfNS_4arch4Sm80ELb0ELb0ELb1ELb1ELb1ELb1ELb1ELb1EEENS1_21CollectiveEpilogueFwdINS6_IJS8_SA_S9_EEENS6_IJNS7_ILi1EEESI_SI_EEESC_SE_Li256ELb1ELb1ELb1ELb0EEENS1_36VarlenDynamicPersistentTileSchedulerILi128ELi48ELi256ELi256ELb1ELb1ELb0ELb0ELb1ELb1EEEEEEEEEvNT_6ParamsE,"ax",@progbits
	.align	128
.text._ZN7cutlass13device_kernelIN5flash19enable_sm80_to_sm89INS1_16FlashAttnFwdSm80INS1_25CollectiveMainloopFwdSm80ILi8ELi1ELb0EN4cute5tupleIJNS5_1CILi128EEENS7_ILi48EEENS7_ILi256EEEEEELi256ENS_10bfloat16_tEfNS_4arch4Sm80ELb0ELb0ELb1ELb1ELb1ELb1ELb1ELb1EEENS1_21CollectiveEpilogueFwdINS6_IJS8_SA_S9_EEENS6_IJNS7_ILi1EEESI_SI_EEESC_SE_Li256ELb1ELb1ELb1ELb0EEENS1_36VarlenDynamicPersistentTileSchedulerILi128ELi48ELi256ELi256ELb1ELb1ELb0ELb0ELb1ELb1EEEEEEEEEvNT_6ParamsE:
        .type           _ZN7cutlass13device_kernelIN5flash19enable_sm80_to_sm89INS1_16FlashAttnFwdSm80INS1_25CollectiveMainloopFwdSm80ILi8ELi1ELb0EN4cute5tupleIJNS5_1CILi128EEENS7_ILi48EEENS7_ILi256EEEEEELi256ENS_10bfloat16_tEfNS_4arch4Sm80ELb0ELb0ELb1ELb1ELb1ELb1ELb1ELb1EEENS1_21CollectiveEpilogueFwdINS6_IJS8_SA_S9_EEENS6_IJNS7_ILi1EEESI_SI_EEESC_SE_Li256ELb1ELb1ELb1ELb0EEENS1_36VarlenDynamicPersistentTileSchedulerILi128ELi48ELi256ELi256ELb1ELb1ELb0ELb0ELb1ELb1EEEEEEEEEvNT_6ParamsE,@function
        .size           _ZN7cutlass13device_kernelIN5flash19enable_sm80_to_sm89INS1_16FlashAttnFwdSm80INS1_25CollectiveMainloopFwdSm80ILi8ELi1ELb0EN4cute5tupleIJNS5_1CILi128EEENS7_ILi48EEENS7_ILi256EEEEEELi256ENS_10bfloat16_tEfNS_4arch4Sm80ELb0ELb0ELb1ELb1ELb1ELb1ELb1ELb1EEENS1_21CollectiveEpilogueFwdINS6_IJS8_SA_S9_EEENS6_IJNS7_ILi1EEESI_SI_EEESC_SE_Li256ELb1ELb1ELb1ELb0EEENS1_36VarlenDynamicPersistentTileSchedulerILi128ELi48ELi256ELi256ELb1ELb1ELb0ELb0ELb1ELb1EEEEEEEEEvNT_6ParamsE,(.L_x_29 - _ZN7cutlass13device_kernelIN5flash19enable_sm80_to_sm89INS1_16FlashAttnFwdSm80INS1_25CollectiveMainloopFwdSm80ILi8ELi1ELb0EN4cute5tupleIJNS5_1CILi128EEENS7_ILi48EEENS7_ILi256EEEEEELi256ENS_10bfloat16_tEfNS_4arch4Sm80ELb0ELb0ELb1ELb1ELb1ELb1ELb1ELb1EEENS1_21CollectiveEpilogueFwdINS6_IJS8_SA_S9_EEENS6_IJNS7_ILi1EEESI_SI_EEESC_SE_Li256ELb1ELb1ELb1ELb0EEENS1_36VarlenDynamicPersistentTileSchedulerILi128ELi48ELi256ELi256ELb1ELb1ELb0ELb0ELb1ELb1EEEEEEEEEvNT_6ParamsE)
        .other          _ZN7cutlass13device_kernelIN5flash19enable_sm80_to_sm89INS1_16FlashAttnFwdSm80INS1_25CollectiveMainloopFwdSm80ILi8ELi1ELb0EN4cute5tupleIJNS5_1CILi128EEENS7_ILi48EEENS7_ILi256EEEEEELi256ENS_10bfloat16_tEfNS_4arch4Sm80ELb0ELb0ELb1ELb1ELb1ELb1ELb1ELb1EEENS1_21CollectiveEpilogueFwdINS6_IJS8_SA_S9_EEENS6_IJNS7_ILi1EEESI_SI_EEESC_SE_Li256ELb1ELb1ELb1ELb0EEENS1_36VarlenDynamicPersistentTileSchedulerILi128ELi48ELi256ELi256ELb1ELb1ELb0ELb0ELb1ELb1EEEEEEEEEvNT_6ParamsE,@"STO_CUDA_ENTRY STV_DEFAULT"
_ZN7cutlass13device_kernelIN5flash19enable_sm80_to_sm89INS1_16FlashAttnFwdSm80INS1_25CollectiveMainloopFwdSm80ILi8ELi1ELb0EN4cute5tupleIJNS5_1CILi128EEENS7_ILi48EEENS7_ILi256EEEEEELi256ENS_10bfloat16_tEfNS_4arch4Sm80ELb0ELb0ELb1ELb1ELb1ELb1ELb1ELb1EEENS1_21CollectiveEpilogueFwdINS6_IJS8_SA_S9_EEENS6_IJNS7_ILi1EEESI_SI_EEESC_SE_Li256ELb1ELb1ELb1ELb0EEENS1_36VarlenDynamicPersistentTileSchedulerILi128ELi48ELi256ELi256ELb1ELb1ELb0ELb0ELb1ELb1EEEEEEEEEvNT_6ParamsE:
[----:B------:R-:W-:Y:S01]  /*0000*/  LDC R1, c[0x0][0x37c] ;  /* 0x0000df00ff017b82 */ /* 0x000fe20000000800 */
[----:B------:R-:W-:Y:S05]  /*0010*/  EXIT ;  /* 0x000000000000794d */ /* 0x000fea0003800000 */
.L_x_11:
        /* <DEDUP_REMOVED lines=14> */
.L_x_29:


//--------------------- .text._ZN7cutlass13device_kernelIN5flash19enable_sm80_to_sm89INS1_16FlashAttnFwdSm80INS1_25CollectiveMainloopFwdSm80ILi8ELi1ELb0EN4cute5tupleIJNS5_1CILi128EEENS7_ILi64EEENS7_ILi256EEEEEELi256ENS_10bfloat16_tEfNS_4arch4Sm80ELb0ELb1ELb1ELb0ELb1ELb0ELb1ELb1EEENS1_21CollectiveEpilogueFwdINS6_IJS8_SA_S9_EEENS6_IJNS7_ILi1EEESI_SI_EEESC_SE_Li256ELb0ELb1ELb1ELb0EEENS1_19SingleTileSchedulerILb0ELb1ELb1ELi128EEEEEEEEEvNT_6ParamsE --------------------------
	.section	.text._ZN7cutlass13device_kernelIN5flash19enable_sm80_to_sm89INS1_16FlashAttnFwdSm80INS1_25CollectiveMainloopFwdSm80ILi8ELi1ELb0EN4cute5tupleIJNS5_1CILi128EEENS7_ILi64EEENS7_ILi256EEEEEELi256ENS_10bfloat16_tEfNS_4arch4Sm80ELb0ELb1ELb1ELb0ELb1ELb0ELb1ELb1EEENS1_21CollectiveEpilogueFwdINS6_IJS8_SA_S9_EEENS6_IJNS7_ILi1EEESI_SI_EEESC_SE_Li256ELb0ELb1ELb1ELb0EEENS1_19SingleTileSchedulerILb0ELb1ELb1ELi128EEEEEEEEEvNT_6ParamsE,"ax",@progbits
	.align	128
.text._ZN7cutlass13device_kernelIN5flash19enable_sm80_to_sm89INS1_16FlashAttnFwdSm80INS1_25CollectiveMainloopFwdSm80ILi8ELi1ELb0EN4cute5tupleIJNS5_1CILi128EEENS7_ILi64EEENS7_ILi256EEEEEELi256ENS_10bfloat16_tEfNS_4arch4Sm80ELb0ELb1ELb1ELb0ELb1ELb0ELb1ELb1EEENS1_21CollectiveEpilogueFwdINS6_IJS8_SA_S9_EEENS6_IJNS7_ILi1EEESI_SI_EEESC_SE_Li256ELb0ELb1ELb1ELb0EEENS1_19SingleTileSchedulerILb0ELb1ELb1ELi128EEEEEEEEEvNT_6ParamsE:
        .type           _ZN7cutlass13device_kernelIN5flash19enable_sm80_to_sm89INS1_16FlashAttnFwdSm80INS1_25CollectiveMainloopFwdSm80ILi8ELi1ELb0EN4cute5tupleIJNS5_1CILi128EEENS7_ILi64EEENS7_ILi256EEEEEELi256ENS_10bfloat16_tEfNS_4arch4Sm80ELb0ELb1ELb1ELb0ELb1ELb0ELb1ELb1EEENS1_21CollectiveEpilogueFwdINS6_IJS8_SA_S9_EEENS6_IJNS7_ILi1EEESI_SI_EEESC_SE_Li256ELb0ELb1ELb1ELb0EEENS1_19SingleTileSchedulerILb0ELb1ELb1ELi128EEEEEEEEEvNT_6ParamsE,@function
        .size           _ZN7cutlass13device_kernelIN5flash19enable_sm80_to_sm89INS1_16FlashAttnFwdSm80INS1_25CollectiveMainloopFwdSm80ILi8ELi1ELb0EN4cute5tupleIJNS5_1CILi128EEENS7_ILi64EEENS7_ILi256EEEEEELi256ENS_10bfloat16_tEfNS_4arch4Sm80ELb0ELb1ELb1ELb0ELb1ELb0ELb1ELb1EEENS1_21CollectiveEpilogueFwdINS6_IJS8_SA_S9_EEENS6_IJNS7_ILi1EEESI_SI_EEESC_SE_Li256ELb0ELb1ELb1ELb0EEENS1_19SingleTileSchedulerILb0ELb1ELb1ELi128EEEEEEEEEvNT_6ParamsE,(.L_x_30 - _ZN7cutlass13device_kernelIN5flash19enable_sm80_to_sm89INS1_16FlashAttnFwdSm80INS1_25CollectiveMainloopFwdSm80ILi8ELi1ELb0EN4cute5tupleIJNS5_1CILi128EEENS7_ILi64EEENS7_ILi256EEEEEELi256ENS_10bfloat16_tEfNS_4arch4Sm80ELb0ELb1ELb1ELb0ELb1ELb0ELb1ELb1EEENS1_21CollectiveEpilogueFwdINS6_IJS8_SA_S9_EEENS6_IJNS7_ILi1EEESI_SI_EEESC_SE_Li256ELb0ELb1ELb1ELb0EEENS1_19SingleTileSchedulerILb0ELb1ELb1ELi128EEEEEEEEEvNT_6ParamsE)
        .other          _ZN7cutlass13device_kernelIN5flash19enable_sm80_to_sm89INS1_16FlashAttnFwdSm80INS1_25CollectiveMainloopFwdSm80ILi8ELi1ELb0EN4cute5tupleIJNS5_1CILi128EEENS7_ILi64EEENS7_ILi256EEEEEELi256ENS_10bfloat16_tEfNS_4arch4Sm80ELb0ELb1ELb1ELb0ELb1ELb0ELb1ELb1EEENS1_21CollectiveEpilogueFwdINS6_IJS8_SA_S9_EEENS6_IJNS7_ILi1EEESI_SI_EEESC_SE_Li256ELb0ELb1ELb1ELb0EEENS1_19SingleTileSchedulerILb0ELb1ELb1ELi128EEEEEEEEEvNT_6ParamsE,@"STO_CUDA_ENTRY STV_DEFAULT"
_ZN7cutlass13device_kernelIN5flash19enable_sm80_to_sm89INS1_16FlashAttnFwdSm80INS1_25CollectiveMainloopFwdSm80ILi8ELi1ELb0EN4cute5tupleIJNS5_1CILi128EEENS7_ILi64EEENS7_ILi256EEEEEELi256ENS_10bfloat16_tEfNS_4arch4Sm80ELb0ELb1ELb1ELb0ELb1ELb0ELb1ELb1EEENS1_21CollectiveEpilogueFwdINS6_IJS8_SA_S9_EEENS6_IJNS7_ILi1EEESI_SI_EEESC_SE_Li256ELb0ELb1ELb1ELb0EEENS1_19SingleTileSchedulerILb0ELb1ELb1ELi128EEEEEEEEEvNT_6ParamsE:
[----:B------:R-:W-:Y:S01]  /*0000*/  LDC R1, c[0x0][0x37c] ;  /* 0x0000df00ff017b82 */ /* 0x000fe20000000800 */
[----:B------:R-:W-:Y:S05]  /*0010*/  EXIT ;  /* 0x000000000000794d */ /* 0x000fea0003800000 */
.L_x_12:
        /* <DEDUP_REMOVED lines=14> */
.L_x_30:


//--------------------- .text._ZN7cutlass13device_kernelIN5flash19enable_sm80_to_sm89INS1_16FlashAttnFwdSm80INS1_25CollectiveMainloopFwdSm80ILi8ELi1ELb0EN4cute5tupleIJNS5_1CILi128EEENS7_ILi64EEENS7_ILi256EEEEEELi256ENS_10bfloat16_tEfNS_4arch4Sm80ELb0ELb1ELb1ELb1ELb1ELb0ELb1ELb1EEENS1_21CollectiveEpilogueFwdINS6_IJS8_SA_S9_EEENS6_IJNS7_ILi1EEESI_SI_EEESC_SE_Li256ELb1ELb1ELb1ELb0EEENS1_36VarlenDynamicPersistentTileSchedulerILi128ELi64ELi256ELi256ELb1ELb1ELb0ELb1ELb0ELb1EEEEEEEEEvNT_6ParamsE --------------------------
	.section	.text._ZN7cutlass13device_kernelIN5flash19enable_sm80_to_sm89INS1_16FlashAttnFwdSm80INS1_25CollectiveMainloopFwdSm80ILi8ELi1ELb0EN4cute5tupleIJNS5_1CILi128EEENS7_ILi64EEENS7_ILi256EEEEEELi256ENS_10bfloat16_tEfNS_4arch4Sm80ELb0ELb1ELb1ELb1ELb1ELb0ELb1ELb1EEENS1_21CollectiveEpilogueFwdINS6_IJS8_SA_S9_EEENS6_IJNS7_ILi1EEESI_SI_EEESC_SE_Li256ELb1ELb1ELb1ELb0EEENS1_36VarlenDynamicPersistentTileSchedulerILi128ELi64ELi256ELi256ELb1ELb1ELb0ELb1ELb0ELb1EEEEEEEEEvNT_6ParamsE,"ax",@progbits
	.align	128
.text._ZN7cutlass13device_kernelIN5flash19enable_sm80_to_sm89INS1_16FlashAttnFwdSm80INS1_25CollectiveMainloopFwdSm80ILi8ELi1ELb0EN4cute5tupleIJNS5_1CILi128EEENS7_ILi64EEENS7_ILi256EEEEEELi256ENS_10bfloat16_tEfNS_4arch4Sm80ELb0ELb1ELb1ELb1ELb1ELb0ELb1ELb1EEENS1_21CollectiveEpilogueFwdINS6_IJS8_SA_S9_EEENS6_IJNS7_ILi1EEESI_SI_EEESC_SE_Li256ELb1ELb1ELb1ELb0EEENS1_36VarlenDynamicPersistentTileSchedulerILi128ELi64ELi256ELi256ELb1ELb1ELb0ELb1ELb0ELb1EEEEEEEEEvNT_6ParamsE:
        .type           _ZN7cutlass13device_kernelIN5flash19enable_sm80_to_sm89INS1_16FlashAttnFwdSm80INS1_25CollectiveMainloopFwdSm80ILi8ELi1ELb0EN4cute5tupleIJNS5_1CILi128EEENS7_ILi64EEENS7_ILi256EEEEEELi256ENS_10bfloat16_tEfNS_4arch4Sm80ELb0ELb1ELb1ELb1ELb1ELb0ELb1ELb1EEENS1_21CollectiveEpilogueFwdINS6_IJS8_SA_S9_EEENS6_IJNS7_ILi1EEESI_SI_EEESC_SE_Li256ELb1ELb1ELb1ELb0EEENS1_36VarlenDynamicPersistentTileSchedulerILi128ELi64ELi256ELi256ELb1ELb1ELb0ELb1ELb0ELb1EEEEEEEEEvNT_6ParamsE,@function
        .size           _ZN7cutlass13device_kernelIN5flash19enable_sm80_to_sm89INS1_16FlashAttnFwdSm80INS1_25CollectiveMainloopFwdSm80ILi8ELi1ELb0EN4cute5tupleIJNS5_1CILi128EEENS7_ILi64EEENS7_ILi256EEEEEELi256ENS_10bfloat16_tEfNS_4arch4Sm80ELb0ELb1ELb1ELb1ELb1ELb0ELb1ELb1EEENS1_21CollectiveEpilogueFwdINS6_IJS8_SA_S9_EEENS6_IJNS7_ILi1EEESI_SI_EEESC_SE_Li256ELb1ELb1ELb1ELb0EEENS1_36VarlenDynamicPersistentTileSchedulerILi128ELi64ELi256ELi256ELb1ELb1ELb0ELb1ELb0ELb1EEEEEEEEEvNT_6ParamsE,(.L_x_31 - _ZN7cutlass13device_kernelIN5flash19enable_sm80_to_sm89INS1_16FlashAttnFwdSm80INS1_25CollectiveMainloopFwdSm80ILi8ELi1ELb0EN4cute5tupleIJNS5_1CILi128EEENS7_ILi64EEENS7_ILi256EEEEEELi256ENS_10bfloat16_tEfNS_4arch4Sm80ELb0ELb1ELb1ELb1ELb1ELb0ELb1ELb1EEENS1_21CollectiveEpilogueFwdINS6_IJS8_SA_S9_EEENS6_IJNS7_ILi1EEESI_SI_EEESC_SE_Li256ELb1ELb1ELb1ELb0EEENS1_36VarlenDynamicPersistentTileSchedulerILi128ELi64ELi256ELi256ELb1ELb1ELb0ELb1ELb0ELb1EEEEEEEEEvNT_6ParamsE)
        .other          _ZN7cutlass13device_kernelIN5flash19enable_sm80_to_sm89INS1_16FlashAttnFwdSm80INS1_25CollectiveMainloopFwdSm80ILi8ELi1ELb0EN4cute5tupleIJNS5_1CILi128EEENS7_ILi64EEENS7_ILi256EEEEEELi256ENS_10bfloat16_tEfNS_4arch4Sm80ELb0ELb1ELb1ELb1ELb1ELb0ELb1ELb1EEENS1_21CollectiveEpilogueFwdINS6_IJS8_SA_S9_EEENS6_IJNS7_ILi1EEESI_SI_EEESC_SE_Li256ELb1ELb1ELb1ELb0EEENS1_36VarlenDynamicPersistentTileSchedulerILi128ELi64ELi256ELi256ELb1ELb1ELb0ELb1ELb0ELb1EEEEEEEEEvNT_6ParamsE,@"STO_CUDA_ENTRY STV_DEFAULT"
_ZN7cutlass13device_kernelIN5flash19enable_sm80_to_sm89INS1_16FlashAttnFwdSm80INS1_25CollectiveMainloopFwdSm80ILi8ELi1ELb0EN4cute5tupleIJNS5_1CILi128EEENS7_ILi64EEENS7_ILi256EEEEEELi256ENS_10bfloat16_tEfNS_4arch4Sm80ELb0ELb1ELb1ELb1ELb1ELb0ELb1ELb1EEENS1_21CollectiveEpilogueFwdINS6_IJS8_SA_S9_EEENS6_IJNS7_ILi1EEESI_SI_EEESC_SE_Li256ELb1ELb1ELb1ELb0EEENS1_36VarlenDynamicPersistentTileSchedulerILi128ELi64ELi256ELi256ELb1ELb1ELb0ELb1ELb0ELb1EEEEEEEEEvNT_6ParamsE:
[----:B------:R-:W-:Y:S01]  /*0000*/  LDC R1, c[0x0][0x37c] ;  /* 0x0000df00ff017b82 */ /* 0x000fe20000000800 */
[----:B------:R-:W-:Y:S05]  /*0010*/  EXIT ;  /* 0x000000000000794d */ /* 0x000fea0003800000 */
.L_x_13:
        /* <DEDUP_REMOVED lines=14> */
.L_x_31:


//--------------------- .text._ZN7cutlass13device_kernelIN5flash19enable_sm80_to_sm89INS1_16FlashAttnFwdSm80INS1_25CollectiveMainloopFwdSm80ILi8ELi1ELb0EN4cute5tupleIJNS5_1CILi128EEENS7_ILi48EEENS7_ILi256EEEEEELi256ENS_10bfloat16_tEfNS_4arch4Sm80ELb0ELb1ELb1ELb1ELb1ELb1ELb1ELb1EEENS1_21CollectiveEpilogueFwdINS6_IJS8_SA_S9_EEENS6_IJNS7_ILi1EEESI_SI_EEESC_SE_Li256ELb1ELb1ELb1ELb0EEENS1_36VarlenDynamicPersistentTileSchedulerILi128ELi48ELi256ELi256ELb1ELb1ELb0ELb1ELb0ELb1EEEEEEEEEvNT_6ParamsE --------------------------
	.section	.text._ZN7cutlass13device_kernelIN5flash19enable_sm80_to_sm89INS1_16FlashAttnFwdSm80INS1_25CollectiveMainloopFwdSm80ILi8ELi1ELb0EN4cute5tupleIJNS5_1CILi128EEENS7_ILi48EEENS7_ILi256EEEEEELi256ENS_10bfloat16_tEfNS_4arch4Sm80ELb0ELb1ELb1ELb1ELb1ELb1ELb1ELb1EEENS1_21CollectiveEpilogueFwdINS6_IJS8_SA_S9_EEENS6_IJNS7_ILi1EEESI_SI_EEESC_SE_Li256ELb1ELb1ELb1ELb0EEENS1_36VarlenDynamicPersistentTileSchedulerILi128ELi48ELi256ELi256ELb1ELb1ELb0ELb1ELb0ELb1EEEEEEEEEvNT_6ParamsE,"ax",@progbits
	.align	128
.text._ZN7cutlass13device_kernelIN5flash19enable_sm80_to_sm89INS1_16FlashAttnFwdSm80INS1_25CollectiveMainloopFwdSm80ILi8ELi1ELb0EN4cute5tupleIJNS5_1CILi128EEENS7_ILi48EEENS7_ILi256EEEEEELi256ENS_10bfloat16_tEfNS_4arch4Sm80ELb0ELb1ELb1ELb1ELb1ELb1ELb1ELb1EEENS1_21CollectiveEpilogueFwdINS6_IJS8_SA_S9_EEENS6_IJNS7_ILi1EEESI_SI_EEESC_SE_Li256ELb1ELb1ELb1ELb0EEENS1_36VarlenDynamicPersistentTileSchedulerILi128ELi48ELi256ELi256ELb1ELb1ELb0ELb1ELb0ELb1EEEEEEEEEvNT_6ParamsE:
        .type           _ZN7cutlass13device_kernelIN5flash19enable_sm80_to_sm89INS1_16FlashAttnFwdSm80INS1_25CollectiveMainloopFwdSm80ILi8ELi1ELb0EN4cute5tupleIJNS5_1CILi128EEENS7_ILi48EEENS7_ILi256EEEEEELi256ENS_10bfloat16_tEfNS_4arch4Sm80ELb0ELb1ELb1ELb1ELb1ELb1ELb1ELb1EEENS1_21CollectiveEpilogueFwdINS6_IJS8_SA_S9_EEENS6_IJNS7_ILi1EEESI_SI_EEESC_SE_Li256ELb1ELb1ELb1ELb0EEENS1_36VarlenDynamicPersistentTileSchedulerILi128ELi48ELi256ELi256ELb1ELb1ELb0ELb1ELb0ELb1EEEEEEEEEvNT_6ParamsE,@function
        .size           _ZN7cutlass13device_kernelIN5flash19enable_sm80_to_sm89INS1_16FlashAttnFwdSm80INS1_25CollectiveMainloopFwdSm80ILi8ELi1ELb0EN4cute5tupleIJNS5_1CILi128EEENS7_ILi48EEENS7_ILi256EEEEEELi256ENS_10bfloat16_tEfNS_4arch4Sm80ELb0ELb1ELb1ELb1ELb1ELb1ELb1ELb1EEENS1_21CollectiveEpilogueFwdINS6_IJS8_SA_S9_EEENS6_IJNS7_ILi1EEESI_SI_EEESC_SE_Li256ELb1ELb1ELb1ELb0EEENS1_36VarlenDynamicPersistentTileSchedulerILi128ELi48ELi256ELi256ELb1ELb1ELb0ELb1ELb0ELb1EEEEEEEEEvNT_6ParamsE,(.L_x_32 - _ZN7cutlass13device_kernelIN5flash19enable_sm80_to_sm89INS1_16FlashAttnFwdSm80INS1_25CollectiveMainloopFwdSm80ILi8ELi1ELb0EN4cute5tupleIJNS5_1CILi128EEENS7_ILi48EEENS7_ILi256EEEEEELi256ENS_10bfloat16_tEfNS_4arch4Sm80ELb0ELb1ELb1ELb1ELb1ELb1ELb1ELb1EEENS1_21CollectiveEpilogueFwdINS6_IJS8_SA_S9_EEENS6_IJNS7_ILi1EEESI_SI_EEESC_SE_Li256ELb1ELb1ELb1ELb0EEENS1_36VarlenDynamicPersistentTileSchedulerILi128ELi48ELi256ELi256ELb1ELb1ELb0ELb1ELb0ELb1EEEEEEEEEvNT_6ParamsE)
        .other          _ZN7cutlass13device_kernelIN5flash19enable_sm80_to_sm89INS1_16FlashAttnFwdSm80INS1_25CollectiveMainloopFwdSm80ILi8ELi1ELb0EN4cute5tupleIJNS5_1CILi128EEENS7_ILi48EEENS7_ILi256EEEEEELi256ENS_10bfloat16_tEfNS_4arch4Sm80ELb0ELb1ELb1ELb1ELb1ELb1ELb1ELb1EEENS1_21CollectiveEpilogueFwdINS6_IJS8_SA_S9_EEENS6_IJNS7_ILi1EEESI_SI_EEESC_SE_Li256ELb1ELb1ELb1ELb0EEENS1_36VarlenDynamicPersistentTileSchedulerILi128ELi48ELi256ELi256ELb1ELb1ELb0ELb1ELb0ELb1EEEEEEEEEvNT_6ParamsE,@"STO_CUDA_ENTRY STV_DEFAULT"
_ZN7cutlass13device_kernelIN5flash19enable_sm80_to_sm89INS1_16FlashAttnFwdSm80INS1_25CollectiveMainloopFwdSm80ILi8ELi1ELb0EN4cute5tupleIJNS5_1CILi128EEENS7_ILi48EEENS7_ILi256EEEEEELi256ENS_10bfloat16_tEfNS_4arch4Sm80ELb0ELb1ELb1ELb1ELb1ELb1ELb1ELb1EEENS1_21CollectiveEpilogueFwdINS6_IJS8_SA_S9_EEENS6_IJNS7_ILi1EEESI_SI_EEESC_SE_Li256ELb1ELb1ELb1ELb0EEENS1_36VarlenDynamicPersistentTileSchedulerILi128ELi48ELi256ELi256ELb1ELb1ELb0ELb1ELb0ELb1EEEEEEEEEvNT_6ParamsE:
[----:B------:R-:W-:Y:S01]  /*0000*/  LDC R1, c[0x0][0x37c] ;  /* 0x0000df00ff017b82 */ /* 0x000fe20000000800 */
[----:B------:R-:W-:Y:S05]  /*0010*/  EXIT ;  /* 0x000000000000794d */ /* 0x000fea0003800000 */
.L_x_14:
        /* <DEDUP_REMOVED lines=14> */
.L_x_32:


//--------------------- .text._ZN7cutlass13device_kernelIN5flash19enable_sm80_to_sm89INS1_16FlashAttnFwdSm80INS1_25CollectiveMainloopFwdSm80ILi8ELi1ELb0EN4cute5tupleIJNS5_1CILi128EEENS7_ILi96EEENS7_ILi256EEEEEELi256ENS_10bfloat16_tEfNS_4arch4Sm80ELb1ELb0ELb1ELb0ELb1ELb0ELb1ELb1EEENS1_21CollectiveEpilogueFwdINS6_IJS8_SA_S9_EEENS6_IJNS7_ILi1EEESI_SI_EEESC_SE_Li256ELb0ELb1ELb1ELb0EEENS1_30DynamicPersistentTileSchedulerILi256ELi256ELb1ELb1ELb0EEEEEEEEEvNT_6ParamsE --------------------------
	.section	.text._ZN7cutlass13device_kernelIN5flash19enable_sm80_to_sm89INS1_16FlashAttnFwdSm80INS1_25CollectiveMainloopFwdSm80ILi8ELi1ELb0EN4cute5tupleIJNS5_1CILi128EEENS7_ILi96EEENS7_ILi256EEEEEELi256ENS_10bfloat16_tEfNS_4arch4Sm80ELb1ELb0ELb1ELb0ELb1ELb0ELb1ELb1EEENS1_21CollectiveEpilogueFwdINS6_IJS8_SA_S9_EEENS6_IJNS7_ILi1EEESI_SI_EEESC_SE_Li256ELb0ELb1ELb1ELb0EEENS1_30DynamicPersistentTileSchedulerILi256ELi256ELb1ELb1ELb0EEEEEEEEEvNT_6ParamsE,"ax",@progbits
	.align	128
.text._ZN7cutlass13device_kernelIN5flash19enable_sm80_to_sm89INS1_16FlashAttnFwdSm80INS1_25CollectiveMainloopFwdSm80ILi8ELi1ELb0EN4cute5tupleIJNS5_1CILi128EEENS7_ILi96EEENS7_ILi256EEEEEELi256ENS_10bfloat16_tEfNS_4arch4Sm80ELb1ELb0ELb1ELb0ELb1ELb0ELb1ELb1EEENS1_21CollectiveEpilogueFwdINS6_IJS8_SA_S9_EEENS6_IJNS7_ILi1EEESI_SI_EEESC_SE_Li256ELb0ELb1ELb1ELb0EEENS1_30DynamicPersistentTileSchedulerILi256ELi256ELb1ELb1ELb0EEEEEEEEEvNT_6ParamsE:
        .type           _ZN7cutlass13device_kernelIN5flash19enable_sm80_to_sm89INS1_16FlashAttnFwdSm80INS1_25CollectiveMainloopFwdSm80ILi8ELi1ELb0EN4cute5tupleIJNS5_1CILi128EEENS7_ILi96EEENS7_ILi256EEEEEELi256ENS_10bfloat16_tEfNS_4arch4Sm80ELb1ELb0ELb1ELb0ELb1ELb0ELb1ELb1EEENS1_21CollectiveEpilogueFwdINS6_IJS8_SA_S9_EEENS6_IJNS7_ILi1EEESI_SI_EEESC_SE_Li256ELb0ELb1ELb1ELb0EEENS1_30DynamicPersistentTileSchedulerILi256ELi256ELb1ELb1ELb0EEEEEEEEEvNT_6ParamsE,@function
        .size           _ZN7cutlass13device_kernelIN5flash19enable_sm80_to_sm89INS1_16FlashAttnFwdSm80INS1_25CollectiveMainloopFwdSm80ILi8ELi1ELb0EN4cute5tupleIJNS5_1CILi128EEENS7_ILi96EEENS7_ILi256EEEEEELi256ENS_10bfloat16_tEfNS_4arch4Sm80ELb1ELb0ELb1ELb0ELb1ELb0ELb1ELb1EEENS1_21CollectiveEpilogueFwdINS6_IJS8_SA_S9_EEENS6_IJNS7_ILi1EEESI_SI_EEESC_SE_Li256ELb0ELb1ELb1ELb0EEENS1_30DynamicPersistentTileSchedulerILi256ELi256ELb1ELb1ELb0EEEEEEEEEvNT_6ParamsE,(.L_x_33 - _ZN7cutlass13device_kernelIN5flash19enable_sm80_to_sm89INS1_16FlashAttnFwdSm80INS1_25CollectiveMainloopFwdSm80ILi8ELi1ELb0EN4cute5tupleIJNS5_1CILi128EEENS7_ILi96EEENS7_ILi256EEEEEELi256ENS_10bfloat16_tEfNS_4arch4Sm80ELb1ELb0ELb1ELb0ELb1ELb0ELb1ELb1EEENS1_21CollectiveEpilogueFwdINS6_IJS8_SA_S9_EEENS6_IJNS7_ILi1EEESI_SI_EEESC_SE_Li256ELb0ELb1ELb1ELb0EEENS1_30DynamicPersistentTileSchedulerILi256ELi256ELb1ELb1ELb0EEEEEEEEEvNT_6ParamsE)
        .other          _ZN7cutlass13device_kernelIN5flash19enable_sm80_to_sm89INS1_16FlashAttnFwdSm80INS1_25CollectiveMainloopFwdSm80ILi8ELi1ELb0EN4cute5tupleIJNS5_1CILi128EEENS7_ILi96EEENS7_ILi256EEEEEELi256ENS_10bfloat16_tEfNS_4arch4Sm80ELb1ELb0ELb1ELb0ELb1ELb0ELb1ELb1EEENS1_21CollectiveEpilogueFwdINS6_IJS8_SA_S9_EEENS6_IJNS7_ILi1EEESI_SI_EEESC_SE_Li256ELb0ELb1ELb1ELb0EEENS1_30DynamicPersistentTileSchedulerILi256ELi256ELb1ELb1ELb0EEEEEEEEEvNT_6ParamsE,@"STO_CUDA_ENTRY STV_DEFAULT"
_ZN7cutlass13device_kernelIN5flash19enable_sm80_to_sm89INS1_16FlashAttnFwdSm80INS1_25CollectiveMainloopFwdSm80ILi8ELi1ELb0EN4cute5tupleIJNS5_1CILi128EEENS7_ILi96EEENS7_ILi256EEEEEELi256ENS_10bfloat16_tEfNS_4arch4Sm80ELb1ELb0ELb1ELb0ELb1ELb0ELb1ELb1EEENS1_21CollectiveEpilogueFwdINS6_IJS8_SA_S9_EEENS6_IJNS7_ILi1EEESI_SI_EEESC_SE_Li256ELb0ELb1ELb1ELb0EEENS1_30DynamicPersistentTileSchedulerILi256ELi256ELb1ELb1ELb0EEEEEEEEEvNT_6ParamsE:
[----:B------:R-:W-:Y:S01]  /*0000*/  LDC R1, c[0x0][0x37c] ;  /* 0x0000df00ff017b82 */ /* 0x000fe20000000800 */
[----:B------:R-:W-:Y:S05]  /*0010*/  EXIT ;  /* 0x000000000000794d */ /* 0x000fea0003800000 */
.L_x_15:
        /* <DEDUP_REMOVED lines=14> */
.L_x_33:


//--------------------- .text._ZN7cutlass13device_kernelIN5flash19enable_sm80_to_sm89INS1_16FlashAttnFwdSm80INS1_25CollectiveMainloopFwdSm80ILi8ELi1ELb0EN4cute5tupleIJNS5_1CILi128EEENS7_ILi64EEENS7_ILi256EEEEEELi256ENS_10bfloat16_tEfNS_4arch4Sm80ELb1ELb0ELb1ELb1ELb1ELb0ELb1ELb1EEENS1_21CollectiveEpilogueFwdINS6_IJS8_SA_S9_EEENS6_IJNS7_ILi1EEESI_SI_EEESC_SE_Li256ELb1ELb1ELb1ELb0EEENS1_36VarlenDynamicPersistentTileSchedulerILi128ELi64ELi256ELi256ELb1ELb1ELb0ELb1ELb1ELb1EEEEEEEEEvNT_6ParamsE --------------------------
	.section	.text._ZN7cutlass13device_kernelIN5flash19enable_sm80_to_sm89INS1_16FlashAttnFwdSm80INS1_25CollectiveMainloopFwdSm80ILi8ELi1ELb0EN4cute5tupleIJNS5_1CILi128EEENS7_ILi64EEENS7_ILi256EEEEEELi256ENS_10bfloat16_tEfNS_4arch4Sm80ELb1ELb0ELb1ELb1ELb1ELb0ELb1ELb1EEENS1_21CollectiveEpilogueFwdINS6_IJS8_SA_S9_EEENS6_IJNS7_ILi1EEESI_SI_EEESC_SE_Li256ELb1ELb1ELb1ELb0EEENS1_36VarlenDynamicPersistentTileSchedulerILi128ELi64ELi256ELi256ELb1ELb1ELb0ELb1ELb1ELb1EEEEEEEEEvNT_6ParamsE,"ax",@progbits
	.align	128
.text._ZN7cutlass13device_kernelIN5flash19enable_sm80_to_sm89INS1_16FlashAttnFwdSm80INS1_25CollectiveMainloopFwdSm80ILi8ELi1ELb0EN4cute5tupleIJNS5_1CILi128EEENS7_ILi64EEENS7_ILi256EEEEEELi256ENS_10bfloat16_tEfNS_4arch4Sm80ELb1ELb0ELb1ELb1ELb1ELb0ELb1ELb1EEENS1_21CollectiveEpilogueFwdINS6_IJS8_SA_S9_EEENS6_IJNS7_ILi1EEESI_SI_EEESC_SE_Li256ELb1ELb1ELb1ELb0EEENS1_36VarlenDynamicPersistentTileSchedulerILi128ELi64ELi256ELi256ELb1ELb1ELb0ELb1ELb1ELb1EEEEEEEEEvNT_6ParamsE:
        .type           _ZN7cutlass13device_kernelIN5flash19enable_sm80_to_sm89INS1_16FlashAttnFwdSm80INS1_25CollectiveMainloopFwdSm80ILi8ELi1ELb0EN4cute5tupleIJNS5_1CILi128EEENS7_ILi64EEENS7_ILi256EEEEEELi256ENS_10bfloat16_tEfNS_4arch4Sm80ELb1ELb0ELb1ELb1ELb1ELb0ELb1ELb1EEENS1_21CollectiveEpilogueFwdINS6_IJS8_SA_S9_EEENS6_IJNS7_ILi1EEESI_SI_EEESC_SE_Li256ELb1ELb1ELb1ELb0EEENS1_36VarlenDynamicPersistentTileSchedulerILi128ELi64ELi256ELi256ELb1ELb1ELb0ELb1ELb1ELb1EEEEEEEEEvNT_6ParamsE,@function
        .size           _ZN7cutlass13device_kernelIN5flash19enable_sm80_to_sm89INS1_16FlashAttnFwdSm80INS1_25CollectiveMainloopFwdSm80ILi8ELi1ELb0EN4cute5tupleIJNS5_1CILi128EEENS7_ILi64EEENS7_ILi256EEEEEELi256ENS_10bfloat16_tEfNS_4arch4Sm80ELb1ELb0ELb1ELb1ELb1ELb0ELb1ELb1EEENS1_21CollectiveEpilogueFwdINS6_IJS8_SA_S9_EEENS6_IJNS7_ILi1EEESI_SI_EEESC_SE_Li256ELb1ELb1ELb1ELb0EEENS1_36VarlenDynamicPersistentTileSchedulerILi128ELi64ELi256ELi256ELb1ELb1ELb0ELb1ELb1ELb1EEEEEEEEEvNT_6ParamsE,(.L_x_34 - _ZN7cutlass13device_kernelIN5flash19enable_sm80_to_sm89INS1_16FlashAttnFwdSm80INS1_25CollectiveMainloopFwdSm80ILi8ELi1ELb0EN4cute5tupleIJNS5_1CILi128EEENS7_ILi64EEENS7_ILi256EEEEEELi256ENS_10bfloat16_tEfNS_4arch4Sm80ELb1ELb0ELb1ELb1ELb1ELb0ELb1ELb1EEENS1_21CollectiveEpilogueFwdINS6_IJS8_SA_S9_EEENS6_IJNS7_ILi1EEESI_SI_EEESC_SE_Li256ELb1ELb1ELb1ELb0EEENS1_36VarlenDynamicPersistentTileSchedulerILi128ELi64ELi256ELi256ELb1ELb1ELb0ELb1ELb1ELb1EEEEEEEEEvNT_6ParamsE)
        .other          _ZN7cutlass13device_kernelIN5flash19enable_sm80_to_sm89INS1_16FlashAttnFwdSm80INS1_25CollectiveMainloopFwdSm80ILi8ELi1ELb0EN4cute5tupleIJNS5_1CILi128EEENS7_ILi64EEENS7_ILi256EEEEEELi256ENS_10bfloat16_tEfNS_4arch4Sm80ELb1ELb0ELb1ELb1ELb1ELb0ELb1ELb1EEENS1_21CollectiveEpilogueFwdINS6_IJS8_SA_S9_EEENS6_IJNS7_ILi1EEESI_SI_EEESC_SE_Li256ELb1ELb1ELb1ELb0EEENS1_36VarlenDynamicPersistentTileSchedulerILi128ELi64ELi256ELi256ELb1ELb1ELb0ELb1ELb1ELb1EEEEEEEEEvNT_6ParamsE,@"STO_CUDA_ENTRY STV_DEFAULT"
_ZN7cutlass13device_kernelIN5flash19enable_sm80_to_sm89INS1_16FlashAttnFwdSm80INS1_25CollectiveMainloopFwdSm80ILi8ELi1ELb0EN4cute5tupleIJNS5_1CILi128EEENS7_ILi64EEENS7_ILi256EEEEEELi256ENS_10bfloat16_tEfNS_4arch4Sm80ELb1ELb0ELb1ELb1ELb1ELb0ELb1ELb1EEENS1_21CollectiveEpilogueFwdINS6_IJS8_SA_S9_EEENS6_IJNS7_ILi1EEESI_SI_EEESC_SE_Li256ELb1ELb1ELb1ELb0EEENS1_36VarlenDynamicPersistentTileSchedulerILi128ELi64ELi256ELi256ELb1ELb1ELb0ELb1ELb1ELb1EEEEEEEEEvNT_6ParamsE:
[----:B------:R-:W-:Y:S01]  /*0000*/  LDC R1, c[0x0][0x37c] ;  /* 0x0000df00ff017b82 */ /* 0x000fe20000000800 */
[----:B------:R-:W-:Y:S05]  /*0010*/  EXIT ;  /* 0x000000000000794d */ /* 0x000fea0003800000 */
.L_x_16:
        /* <DEDUP_REMOVED lines=14> */
.L_x_34:


//--------------------- .text._ZN7cutlass13device_kernelIN5flash19enable_sm80_to_sm89INS1_16FlashAttnFwdSm80INS1_25CollectiveMainloopFwdSm80ILi8ELi1ELb0EN4cute5tupleIJNS5_1CILi128EEENS7_ILi48EEENS7_ILi256EEEEEELi256ENS_10bfloat16_tEfNS_4arch4Sm80ELb1ELb0ELb1ELb1ELb1ELb1ELb1ELb1EEENS1_21CollectiveEpilogueFwdINS6_IJS8_SA_S9_EEENS6_IJNS7_ILi1EEESI_SI_EEESC_SE_Li256ELb1ELb1ELb1ELb0EEENS1_36VarlenDynamicPersistentTileSchedulerILi128ELi48ELi256ELi256ELb1ELb1ELb0ELb1ELb1ELb1EEEEEEEEEvNT_6ParamsE --------------------------
	.section	.text._ZN7cutlass13device_kernelIN5flash19enable_sm80_to_sm89INS1_16FlashAttnFwdSm80INS1_25CollectiveMainloopFwdSm80ILi8ELi1ELb0EN4cute5tupleIJNS5_1CILi128EEENS7_ILi48EEENS7_ILi256EEEEEELi256ENS_10bfloat16_tEfNS_4arch4Sm80ELb1ELb0ELb1ELb1ELb1ELb1ELb1ELb1EEENS1_21CollectiveEpilogueFwdINS6_IJS8_SA_S9_EEENS6_IJNS7_ILi1EEESI_SI_EEESC_SE_Li256ELb1ELb1ELb1ELb0EEENS1_36VarlenDynamicPersistentTileSchedulerILi128ELi48ELi256ELi256ELb1ELb1ELb0ELb1ELb1ELb1EEEEEEEEEvNT_6ParamsE,"ax",@progbits
	.align	128
.text._ZN7cutlass13device_kernelIN5flash19enable_sm80_to_sm89INS1_16FlashAttnFwdSm80INS1_25CollectiveMainloopFwdSm80ILi8ELi1ELb0EN4cute5tupleIJNS5_1CILi128EEENS7_ILi48EEENS7_ILi256EEEEEELi256ENS_10bfloat16_tEfNS_4arch4Sm80ELb1ELb0ELb1ELb1ELb1ELb1ELb1ELb1EEENS1_21CollectiveEpilogueFwdINS6_IJS8_SA_S9_EEENS6_IJNS7_ILi1EEESI_SI_EEESC_SE_Li256ELb1ELb1ELb1ELb0EEENS1_36VarlenDynamicPersistentTileSchedulerILi128ELi48ELi256ELi256ELb1ELb1ELb0ELb1ELb1ELb1EEEEEEEEEvNT_6ParamsE:
        .type           _ZN7cutlass13device_kernelIN5flash19enable_sm80_to_sm89INS1_16FlashAttnFwdSm80INS1_25CollectiveMainloopFwdSm80ILi8ELi1ELb0EN4cute5tupleIJNS5_1CILi128EEENS7_ILi48EEENS7_ILi256EEEEEELi256ENS_10bfloat16_tEfNS_4arch4Sm80ELb1ELb0ELb1ELb1ELb1ELb1ELb1ELb1EEENS1_21CollectiveEpilogueFwdINS6_IJS8_SA_S9_EEENS6_IJNS7_ILi1EEESI_SI_EEESC_SE_Li256ELb1ELb1ELb1ELb0EEENS1_36VarlenDynamicPersistentTileSchedulerILi128ELi48ELi256ELi256ELb1ELb1ELb0ELb1ELb1ELb1EEEEEEEEEvNT_6ParamsE,@function
        .size           _ZN7cutlass13device_kernelIN5flash19enable_sm80_to_sm89INS1_16FlashAttnFwdSm80INS1_25CollectiveMainloopFwdSm80ILi8ELi1ELb0EN4cute5tupleIJNS5_1CILi128EEENS7_ILi48EEENS7_ILi256EEEEEELi256ENS_10bfloat16_tEfNS_4arch4Sm80ELb1ELb0ELb1ELb1ELb1ELb1ELb1ELb1EEENS1_21CollectiveEpilogueFwdINS6_IJS8_SA_S9_EEENS6_IJNS7_ILi1EEESI_SI_EEESC_SE_Li256ELb1ELb1ELb1ELb0EEENS1_36VarlenDynamicPersistentTileSchedulerILi128ELi48ELi256ELi256ELb1ELb1ELb0ELb1ELb1ELb1EEEEEEEEEvNT_6ParamsE,(.L_x_35 - _ZN7cutlass13device_kernelIN5flash19enable_sm80_to_sm89INS1_16FlashAttnFwdSm80INS1_25CollectiveMainloopFwdSm80ILi8ELi1ELb0EN4cute5tupleIJNS5_1CILi128EEENS7_ILi48EEENS7_ILi256EEEEEELi256ENS_10bfloat16_tEfNS_4arch4Sm80ELb1ELb0ELb1ELb1ELb1ELb1ELb1ELb1EEENS1_21CollectiveEpilogueFwdINS6_IJS8_SA_S9_EEENS6_IJNS7_ILi1EEESI_SI_EEESC_SE_Li256ELb1ELb1ELb1ELb0EEENS1_36VarlenDynamicPersistentTileSchedulerILi128ELi48ELi256ELi256ELb1ELb1ELb0ELb1ELb1ELb1EEEEEEEEEvNT_6ParamsE)
        .other          _ZN7cutlass13device_kernelIN5flash19enable_sm80_to_sm89INS1_16FlashAttnFwdSm80INS1_25CollectiveMainloopFwdSm80ILi8ELi1ELb0EN4cute5tupleIJNS5_1CILi128EEENS7_ILi48EEENS7_ILi256EEEEEELi256ENS_10bfloat16_tEfNS_4arch4Sm80ELb1ELb0ELb1ELb1ELb1ELb1ELb1ELb1EEENS1_21CollectiveEpilogueFwdINS6_IJS8_SA_S9_EEENS6_IJNS7_ILi1EEESI_SI_EEESC_SE_Li256ELb1ELb1ELb1ELb0EEENS1_36VarlenDynamicPersistentTileSchedulerILi128ELi48ELi256ELi256ELb1ELb1ELb0ELb1ELb1ELb1EEEEEEEEEvNT_6ParamsE,@"STO_CUDA_ENTRY STV_DEFAULT"
_ZN7cutlass13device_kernelIN5flash19enable_sm80_to_sm89INS1_16FlashAttnFwdSm80INS1_25CollectiveMainloopFwdSm80ILi8ELi1ELb0EN4cute5tupleIJNS5_1CILi128EEENS7_ILi48EEENS7_ILi256EEEEEELi256ENS_10bfloat16_tEfNS_4arch4Sm80ELb1ELb0ELb1ELb1ELb1ELb1ELb1ELb1EEENS1_21CollectiveEpilogueFwdINS6_IJS8_SA_S9_EEENS6_IJNS7_ILi1EEESI_SI_EEESC_SE_Li256ELb1ELb1ELb1ELb0EEENS1_36VarlenDynamicPersistentTileSchedulerILi128ELi48ELi256ELi256ELb1ELb1ELb0ELb1ELb1ELb1EEEEEEEEEvNT_6ParamsE:
[----:B------:R-:W-:Y:S01]  /*0000*/  LDC R1, c[0x0][0x37c] ;  /* 0x0000df00ff017b82 */ /* 0x000fe20000000800 */
[----:B------:R-:W-:Y:S05]  /*0010*/  EXIT ;  /* 0x000000000000794d */ /* 0x000fea0003800000 */
.L_x_17:
        /* <DEDUP_REMOVED lines=14> */
.L_x_35:


//--------------------- .nv.shared.reserved.0     --------------------------
	.section	.nv.shared.reserved.0,"aw",@nobits
	.weak		__nv_reservedSMEM_offset_0_alias
	.size		__nv_reservedSMEM_offset_0_alias, 0, 64
	.other		__nv_reservedSMEM_offset_0_alias,@"STO_CUDA_RESERVED_SHARED STV_DEFAULT"
__nv_reservedSMEM_offset_0_alias:
	.zero		0
	.zero		64


//--------------------- .nv.global                --------------------------
	.section	.nv.global,"aw",@nobits
.nv.global:
	.type		_ZN86_INTERNAL_2e19ec6d_50_flash_fwd_hdim256_bf16_paged_split_softcap_sm80_cu_49158569_36834cute1_E,@object
	.size		_ZN86_INTERNAL_2e19ec6d_50_flash_fwd_hdim256_bf16_paged_split_softcap_sm80_cu_49158569_36834cute1_E,(_ZN86_INTERNAL_2e19ec6d_50_flash_fwd_hdim256_bf16_paged_split_softcap_sm80_cu_49158569_36834cuda3std3__45__cpo6cbeginE - _ZN86_INTERNAL_2e19ec6d_50_flash_fwd_hdim256_bf16_paged_split_softcap_sm80_cu_49158569_36834cute1_E)
_ZN86_INTERNAL_2e19ec6d_50_flash_fwd_hdim256_bf16_paged_split_softcap_sm80_cu_49158569_36834cute1_E:
	.zero		1
	.type		_ZN86_INTERNAL_2e19ec6d_50_flash_fwd_hdim256_bf16_paged_split_softcap_sm80_cu_49158569_36834cuda3std3__45__cpo6cbeginE,@object
	.size		_ZN86_INTERNAL_2e19ec6d_50_flash_fwd_hdim256_bf16_paged_split_softcap_sm80_cu_49158569_36834cuda3std3__45__cpo6cbeginE,(_ZN86_INTERNAL_2e19ec6d_50_flash_fwd_hdim256_bf16_paged_split_softcap_sm80_cu_49158569_36834cuda3std3__48in_placeE - _ZN86_INTERNAL_2e19ec6d_50_flash_fwd_hdim256_bf16_paged_split_softcap_sm80_cu_49158569_36834cuda3std3__45__cpo6cbeginE)
_ZN86_INTERNAL_2e19ec6d_50_flash_fwd_hdim256_bf16_paged_split_softcap_sm80_cu_49158569_36834cuda3std3__45__cpo6cbeginE:
	.zero		1
	.type		_ZN86_INTERNAL_2e19ec6d_50_flash_fwd_hdim256_bf16_paged_split_softcap_sm80_cu_49158569_36834cuda3std3__48in_placeE,@object
	.size		_ZN86_INTERNAL_2e19ec6d_50_flash_fwd_hdim256_bf16_paged_split_softcap_sm80_cu_49158569_36834cuda3std3__48in_placeE,(_ZN86_INTERNAL_2e19ec6d_50_flash_fwd_hdim256_bf16_paged_split_softcap_sm80_cu_49158569_36834cuda3std6ranges3__45__cpo9iter_moveE - _ZN86_INTERNAL_2e19ec6d_50_flash_fwd_hdim256_bf16_paged_split_softcap_sm80_cu_49158569_36834cuda3std3__48in_placeE)
_ZN86_INTERNAL_2e19ec6d_50_flash_fwd_hdim256_bf16_paged_split_softcap_sm80_cu_49158569_36834cuda3std3__48in_placeE:
	.zero		1
	.type		_ZN86_INTERNAL_2e19ec6d_50_flash_fwd_hdim256_bf16_paged_split_softcap_sm80_cu_49158569_36834cuda3std6ranges3__45__cpo9iter_moveE,@object
	.size		_ZN86_INTERNAL_2e19ec6d_50_flash_fwd_hdim256_bf16_paged_split_softcap_sm80_cu_49158569_36834cuda3std6ranges3__45__cpo9iter_moveE,(_ZN86_INTERNAL_2e19ec6d_50_flash_fwd_hdim256_bf16_paged_split_softcap_sm80_cu_49158569_36834cuda3std3__45__cpo5beginE - _ZN86_INTERNAL_2e19ec6d_50_flash_fwd_hdim256_bf16_paged_split_softcap_sm80_cu_49158569_36834cuda3std6ranges3__45__cpo9iter_moveE)
_ZN86_INTERNAL_2e19ec6d_50_flash_fwd_hdim256_bf16_paged_split_softcap_sm80_cu_49158569_36834cuda3std6ranges3__45__cpo9iter_moveE:
	.zero		1
	.type		_ZN86_INTERNAL_2e19ec6d_50_flash_fwd_hdim256_bf16_paged_split_softcap_sm80_cu_49158569_36834cuda3std3__45__cpo5beginE,@object
	.size		_ZN86_INTERNAL_2e19ec6d_50_flash_fwd_hdim256_bf16_paged_split_softcap_sm80_cu_49158569_36834cuda3std3__45__cpo5beginE,(_ZN86_INTERNAL_2e19ec6d_50_flash_fwd_hdim256_bf16_paged_split_softcap_sm80_cu_49158569_36834cuda3std3__488_GLOBAL__N__2e19ec6d_50_flash_fwd_hdim256_bf16_paged_split_softcap_sm80_cu_49158569_36836ignoreE - _ZN86_INTERNAL_2e19ec6d_50_flash_fwd_hdim256_bf16_paged_split_softcap_sm80_cu_49158569_36834cuda3std3__45__cpo5beginE)
_ZN86_INTERNAL_2e19ec6d_50_flash_fwd_hdim256_bf16_paged_split_softcap_sm80_cu_49158569_36834cuda3std3__45__cpo5beginE:
	.zero		1
	.type		_ZN86_INTERNAL_2e19ec6d_50_flash_fwd_hdim256_bf16_paged_split_softcap_sm80_cu_49158569_36834cuda3std3__488_GLOBAL__N__2e19ec6d_50_flash_fwd_hdim256_bf16_paged_split_softcap_sm80_cu_49158569_36836ignoreE,@object
	.size		_ZN86_INTERNAL_2e19ec6d_50_flash_fwd_hdim256_bf16_paged_split_softcap_sm80_cu_49158569_36834cuda3std3__488_GLOBAL__N__2e19ec6d_50_flash_fwd_hdim256_bf16_paged_split_softcap_sm80_cu_49158569_36836ignoreE,(_ZN86_INTERNAL_2e19ec6d_50_flash_fwd_hdim256_bf16_paged_split_softcap_sm80_cu_49158569_36834cute7productE - _ZN86_INTERNAL_2e19ec6d_50_flash_fwd_hdim256_bf16_paged_split_softcap_sm80_cu_49158569_36834cuda3std3__488_GLOBAL__N__2e19ec6d_50_flash_fwd_hdim256_bf16_paged_split_softcap_sm80_cu_49158569_36836ignoreE)
_ZN86_INTERNAL_2e19ec6d_50_flash_fwd_hdim256_bf16_paged_split_softcap_sm80_cu_49158569_36834cuda3std3__488_GLOBAL__N__2e19ec6d_50_flash_fwd_hdim256_bf16_paged_split_softcap_sm80_cu_49158569_36836ignoreE:
	.zero		1
	.type		_ZN86_INTERNAL_2e19ec6d_50_flash_fwd_hdim256_bf16_paged_split_softcap_sm80_cu_49158569_36834cute7productE,@object
	.size		_ZN86_INTERNAL_2e19ec6d_50_flash_fwd_hdim256_bf16_paged_split_softcap_sm80_cu_49158569_36834cute7productE,(_ZN86_INTERNAL_2e19ec6d_50_flash_fwd_hdim256_bf16_paged_split_softcap_sm80_cu_49158569_36834cuda3std3__45__cpo3endE - _ZN86_INTERNAL_2e19ec6d_50_flash_fwd_hdim256_bf16_paged_split_softcap_sm80_cu_49158569_36834cute7productE)
_ZN86_INTERNAL_2e19ec6d_50_flash_fwd_hdim256_bf16_paged_split_softcap_sm80_cu_49158569_36834cute7productE:
	.zero		1
	.type		_ZN86_INTERNAL_2e19ec6d_50_flash_fwd_hdim256_bf16_paged_split_softcap_sm80_cu_49158569_36834cuda3std3__45__cpo3endE,@object
	.size		_ZN86_INTERNAL_2e19ec6d_50_flash_fwd_hdim256_bf16_paged_split_softcap_sm80_cu_49158569_36834cuda3std3__45__cpo3endE,(_ZN86_INTERNAL_2e19ec6d_50_flash_fwd_hdim256_bf16_paged_split_softcap_sm80_cu_49158569_36834cuda3std3__419piecewise_constructE - _ZN86_INTERNAL_2e19ec6d_50_flash_fwd_hdim256_bf16_paged_split_softcap_sm80_cu_49158569_36834cuda3std3__45__cpo3endE)
_ZN86_INTERNAL_2e19ec6d_50_flash_fwd_hdim256_bf16_paged_split_softcap_sm80_cu_49158569_36834cuda3std3__45__cpo3endE:
	.zero		1
	.type		_ZN86_INTERNAL_2e19ec6d_50_flash_fwd_hdim256_bf16_paged_split_softcap_sm80_cu_49158569_36834cuda3std3__419piecewise_constructE,@object
	.size		_ZN86_INTERNAL_2e19ec6d_50_flash_fwd_hdim256_bf16_paged_split_softcap_sm80_cu_49158569_36834cuda3std3__419piecewise_constructE,(_ZN86_INTERNAL_2e19ec6d_50_flash_fwd_hdim256_bf16_paged_split_softcap_sm80_cu_49158569_36834cuda3std3__45__cpo4cendE - _ZN86_INTERNAL_2e19ec6d_50_flash_fwd_hdim256_bf16_paged_split_softcap_sm80_cu_49158569_36834cuda3std3__419piecewise_constructE)
_ZN86_INTERNAL_2e19ec6d_50_flash_fwd_hdim256_bf16_paged_split_softcap_sm80_cu_49158569_36834cuda3std3__419piecewise_constructE:
	.zero		1
	.type		_ZN86_INTERNAL_2e19ec6d_50_flash_fwd_hdim256_bf16_paged_split_softcap_sm80_cu_49158569_36834cuda3std3__45__cpo4cendE,@object
	.size		_ZN86_INTERNAL_2e19ec6d_50_flash_fwd_hdim256_bf16_paged_split_softcap_sm80_cu_49158569_36834cuda3std3__45__cpo4cendE,(_ZN86_INTERNAL_2e19ec6d_50_flash_fwd_hdim256_bf16_paged_split_softcap_sm80_cu_49158569_36834cuda3std6ranges3__45__cpo4swapE - _ZN86_INTERNAL_2e19ec6d_50_flash_fwd_hdim256_bf16_paged_split_softcap_sm80_cu_49158569_36834cuda3std3__45__cpo4cendE)
_ZN86_INTERNAL_2e19ec6d_50_flash_fwd_hdim256_bf16_paged_split_softcap_sm80_cu_49158569_36834cuda3std3__45__cpo4cendE:
	.zero		1
	.type		_ZN86_INTERNAL_2e19ec6d_50_flash_fwd_hdim256_bf16_paged_split_softcap_sm80_cu_49158569_36834cuda3std6ranges3__45__cpo4swapE,@object
	.size		_ZN86_INTERNAL_2e19ec6d_50_flash_fwd_hdim256_bf16_paged_split_softcap_sm80_cu_49158569_36834cuda3std6ranges3__45__cpo4swapE,(.L_7 - _ZN86_INTERNAL_2e19ec6d_50_flash_fwd_hdim256_bf16_paged_split_softcap_sm80_cu_49158569_36834cuda3std6ranges3__45__cpo4swapE)
_ZN86_INTERNAL_2e19ec6d_50_flash_fwd_hdim256_bf16_paged_split_softcap_sm80_cu_49158569_36834cuda3std6ranges3__45__cpo4swapE:
	.zero		1
.L_7:


//--------------------- .nv.constant0._ZN7cutlass13device_kernelIN5flash19enable_sm80_to_sm89INS1_16FlashAttnFwdSm80INS1_25CollectiveMainloopFwdSm80ILi8ELi1ELb1EN4cute5tupleIJNS5_1CILi128EEENS7_ILi64EEENS7_ILi256EEEEEELi256ENS_10bfloat16_tEfNS_4arch4Sm80ELb0ELb0ELb1ELb0ELb1ELb0ELb1ELb1EEENS1_21CollectiveEpilogueFwdINS6_IJS8_SA_S9_EEENS6_IJNS7_ILi1EEESI_SI_EEESC_SE_Li256ELb0ELb1ELb1ELb0EEENS1_19SingleTileSchedulerILb0ELb1ELb1ELi128EEEEEEEEEvNT_6ParamsE --------------------------
	.section	.nv.constant0._ZN7cutlass13device_kernelIN5flash19enable_sm80_to_sm89INS1_16FlashAttnFwdSm80INS1_25CollectiveMainloopFwdSm80ILi8ELi1ELb1EN4cute5tupleIJNS5_1CILi128EEENS7_ILi64EEENS7_ILi256EEEEEELi256ENS_10bfloat16_tEfNS_4arch4Sm80ELb0ELb0ELb1ELb0ELb1ELb0ELb1ELb1EEENS1_21CollectiveEpilogueFwdINS6_IJS8_SA_S9_EEENS6_IJNS7_ILi1EEESI_SI_EEESC_SE_Li256ELb0ELb1ELb1ELb0EEENS1_19SingleTileSchedulerILb0ELb1ELb1ELi128EEEEEEEEEvNT_6ParamsE,"a",@progbits
	.sectionflags	@""
	.align	4
.nv.constant0._ZN7cutlass13device_kernelIN5flash19enable_sm80_to_sm89INS1_16FlashAttnFwdSm80INS1_25CollectiveMainloopFwdSm80ILi8ELi1ELb1EN4cute5tupleIJNS5_1CILi128EEENS7_ILi64EEENS7_ILi256EEEEEELi256ENS_10bfloat16_tEfNS_4arch4Sm80ELb0ELb0ELb1ELb0ELb1ELb0ELb1ELb1EEENS1_21CollectiveEpilogueFwdINS6_IJS8_SA_S9_EEENS6_IJNS7_ILi1EEESI_SI_EEESC_SE_Li256ELb0ELb1ELb1ELb0EEENS1_19SingleTileSchedulerILb0ELb1ELb1ELi128EEEEEEEEEvNT_6ParamsE:
	.zero		1944


//--------------------- .nv.constant0._ZN7cutlass13device_kernelIN5flash19enable_sm80_to_sm89INS1_16FlashAttnFwdSm80INS1_25CollectiveMainloopFwdSm80ILi8ELi1ELb1EN4cute5tupleIJNS5_1CILi128EEENS7_ILi48EEENS7_ILi256EEEEEELi256ENS_10bfloat16_tEfNS_4arch4Sm80ELb0ELb0ELb1ELb1ELb1ELb0ELb1ELb1EEENS1_21CollectiveEpilogueFwdINS6_IJS8_SA_S9_EEENS6_IJNS7_ILi1EEESI_SI_EEESC_SE_Li256ELb1ELb1ELb1ELb0EEENS1_36VarlenDynamicPersistentTileSchedulerILi128ELi48ELi256ELi256ELb1ELb1ELb0ELb0ELb1ELb1EEEEEEEEEvNT_6ParamsE --------------------------
	.section	.nv.constant0._ZN7cutlass13device_kernelIN5flash19enable_sm80_to_sm89INS1_16FlashAttnFwdSm80INS1_25CollectiveMainloopFwdSm80ILi8ELi1ELb1EN4cute5tupleIJNS5_1CILi128EEENS7_ILi48EEENS7_ILi256EEEEEELi256ENS_10bfloat16_tEfNS_4arch4Sm80ELb0ELb0ELb1ELb1ELb1ELb0ELb1ELb1EEENS1_21CollectiveEpilogueFwdINS6_IJS8_SA_S9_EEENS6_IJNS7_ILi1EEESI_SI_EEESC_SE_Li256ELb1ELb1ELb1ELb0EEENS1_36VarlenDynamicPersistentTileSchedulerILi128ELi48ELi256ELi256ELb1ELb1ELb0ELb0ELb1ELb1EEEEEEEEEvNT_6ParamsE,"a",@progbits
	.sectionflags	@""
	.align	4
.nv.constant0._ZN7cutlass13device_kernelIN5flash19enable_sm80_to_sm89INS1_16FlashAttnFwdSm80INS1_25CollectiveMainloopFwdSm80ILi8ELi1ELb1EN4cute5tupleIJNS5_1CILi128EEENS7_ILi48EEENS7_ILi256EEEEEELi256ENS_10bfloat16_tEfNS_4arch4Sm80ELb0ELb0ELb1ELb1ELb1ELb0ELb1ELb1EEENS1_21CollectiveEpilogueFwdINS6_IJS8_SA_S9_EEENS6_IJNS7_ILi1EEESI_SI_EEESC_SE_Li256ELb1ELb1ELb1ELb0EEENS1_36VarlenDynamicPersistentTileSchedulerILi128ELi48ELi256ELi256ELb1ELb1ELb0ELb0ELb1ELb1EEEEEEEEEvNT_6ParamsE:
	.zero		1976


//--------------------- .nv.constant0._ZN7cutlass13device_kernelIN5flash19enable_sm80_to_sm89INS1_16FlashAttnFwdSm80INS1_25CollectiveMainloopFwdSm80ILi8ELi1ELb0EN4cute5tupleIJNS5_1CILi128EEENS7_ILi32EEENS7_ILi256EEEEEELi256ENS_10bfloat16_tEfNS_4arch4Sm80ELb0ELb0ELb1ELb1ELb1ELb1ELb1ELb1EEENS1_21CollectiveEpilogueFwdINS6_IJS8_SA_S9_EEENS6_IJNS7_ILi1EEESI_SI_EEESC_SE_Li256ELb1ELb1ELb1ELb0EEENS1_36VarlenDynamicPersistentTileSchedulerILi128ELi32ELi256ELi256ELb1ELb1ELb0ELb0ELb1ELb1EEEEEEEEEvNT_6ParamsE --------------------------
	.section	.nv.constant0._ZN7cutlass13device_kernelIN5flash19enable_sm80_to_sm89INS1_16FlashAttnFwdSm80INS1_25CollectiveMainloopFwdSm80ILi8ELi1ELb0EN4cute5tupleIJNS5_1CILi128EEENS7_ILi32EEENS7_ILi256EEEEEELi256ENS_10bfloat16_tEfNS_4arch4Sm80ELb0ELb0ELb1ELb1ELb1ELb1ELb1ELb1EEENS1_21CollectiveEpilogueFwdINS6_IJS8_SA_S9_EEENS6_IJNS7_ILi1EEESI_SI_EEESC_SE_Li256ELb1ELb1ELb1ELb0EEENS1_36VarlenDynamicPersistentTileSchedulerILi128ELi32ELi256ELi256ELb1ELb1ELb0ELb0ELb1ELb1EEEEEEEEEvNT_6ParamsE,"a",@progbits
	.sectionflags	@""
	.align	4
.nv.constant0._ZN7cutlass13device_kernelIN5flash19enable_sm80_to_sm89INS1_16FlashAttnFwdSm80INS1_25CollectiveMainloopFwdSm80ILi8ELi1ELb0EN4cute5tupleIJNS5_1CILi128EEENS7_ILi32EEENS7_ILi256EEEEEELi256ENS_10bfloat16_tEfNS_4arch4Sm80ELb0ELb0ELb1ELb1ELb1ELb1ELb1ELb1EEENS1_21CollectiveEpilogueFwdINS6_IJS8_SA_S9_EEENS6_IJNS7_ILi1EEESI_SI_EEESC_SE_Li256ELb1ELb1ELb1ELb0EEENS1_36VarlenDynamicPersistentTileSchedulerILi128ELi32ELi256ELi256ELb1ELb1ELb0ELb0ELb1ELb1EEEEEEEEEvNT_6ParamsE:
	.zero		1976


//--------------------- .nv.constant0._ZN7cutlass13device_kernelIN5flash19enable_sm80_to_sm89INS1_16FlashAttnFwdSm80INS1_25CollectiveMainloopFwdSm80ILi8ELi1ELb1EN4cute5tupleIJNS5_1CILi128EEENS7_ILi48EEENS7_ILi256EEEEEELi256ENS_10bfloat16_tEfNS_4arch4Sm80ELb0ELb1ELb1ELb0ELb1ELb0ELb1ELb1EEENS1_21CollectiveEpilogueFwdINS6_IJS8_SA_S9_EEENS6_IJNS7_ILi1EEESI_SI_EEESC_SE_Li256ELb0ELb1ELb1ELb0EEENS1_19SingleTileSchedulerILb0ELb1ELb1ELi128EEEEEEEEEvNT_6ParamsE --------------------------
	.section	.nv.constant0._ZN7cutlass13device_kernelIN5flash19enable_sm80_to_sm89INS1_16FlashAttnFwdSm80INS1_25CollectiveMainloopFwdSm80ILi8ELi1ELb1EN4cute5tupleIJNS5_1CILi128EEENS7_ILi48EEENS7_ILi256EEEEEELi256ENS_10bfloat16_tEfNS_4arch4Sm80ELb0ELb1ELb1ELb0ELb1ELb0ELb1ELb1EEENS1_21CollectiveEpilogueFwdINS6_IJS8_SA_S9_EEENS6_IJNS7_ILi1EEESI_SI_EEESC_SE_Li256ELb0ELb1ELb1ELb0EEENS1_19SingleTileSchedulerILb0ELb1ELb1ELi128EEEEEEEEEvNT_6ParamsE,"a",@progbits
	.sectionflags	@""
	.align	4
.nv.constant0._ZN7cutlass13device_kernelIN5flash19enable_sm80_to_sm89INS1_16FlashAttnFwdSm80INS1_25CollectiveMainloopFwdSm80ILi8ELi1ELb1EN4cute5tupleIJNS5_1CILi128EEENS7_ILi48EEENS7_ILi256EEEEEELi256ENS_10bfloat16_tEfNS_4arch4Sm80ELb0ELb1ELb1ELb0ELb1ELb0ELb1ELb1EEENS1_21CollectiveEpilogueFwdINS6_IJS8_SA_S9_EEENS6_IJNS7_ILi1EEESI_SI_EEESC_SE_Li256ELb0ELb1ELb1ELb0EEENS1_19SingleTileSchedulerILb0ELb1ELb1ELi128EEEEEEEEEvNT_6ParamsE:
	.zero		1944


//--------------------- .nv.constant0._ZN7cutlass13device_kernelIN5flash19enable_sm80_to_sm89INS1_16FlashAttnFwdSm80INS1_25CollectiveMainloopFwdSm80ILi8ELi1ELb1EN4cute5tupleIJNS5_1CILi128EEENS7_ILi48EEENS7_ILi256EEEEEELi256ENS_10bfloat16_tEfNS_4arch4Sm80ELb0ELb1ELb1ELb1ELb1ELb0ELb1ELb1EEENS1_21CollectiveEpilogueFwdINS6_IJS8_SA_S9_EEENS6_IJNS7_ILi1EEESI_SI_EEESC_SE_Li256ELb1ELb1ELb1ELb0EEENS1_36VarlenDynamicPersistentTileSchedulerILi128ELi48ELi256ELi256ELb1ELb1ELb0ELb1ELb0ELb1EEEEEEEEEvNT_6ParamsE --------------------------
	.section	.nv.constant0._ZN7cutlass13device_kernelIN5flash19enable_sm80_to_sm89INS1_16FlashAttnFwdSm80INS1_25CollectiveMainloopFwdSm80ILi8ELi1ELb1EN4cute5tupleIJNS5_1CILi128EEENS7_ILi48EEENS7_ILi256EEEEEELi256ENS_10bfloat16_tEfNS_4arch4Sm80ELb0ELb1ELb1ELb1ELb1ELb0ELb1ELb1EEENS1_21CollectiveEpilogueFwdINS6_IJS8_SA_S9_EEENS6_IJNS7_ILi1EEESI_SI_EEESC_SE_Li256ELb1ELb1ELb1ELb0EEENS1_36VarlenDynamicPersistentTileSchedulerILi128ELi48ELi256ELi256ELb1ELb1ELb0ELb1ELb0ELb1EEEEEEEEEvNT_6ParamsE,"a",@progbits
	.sectionflags	@""
	.align	4
.nv.constant0._ZN7cutlass13device_kernelIN5flash19enable_sm80_to_sm89INS1_16FlashAttnFwdSm80INS1_25CollectiveMainloopFwdSm80ILi8ELi1ELb1EN4cute5tupleIJNS5_1CILi128EEENS7_ILi48EEENS7_ILi256EEEEEELi256ENS_10bfloat16_tEfNS_4arch4Sm80ELb0ELb1ELb1ELb1ELb1ELb0ELb1ELb1EEENS1_21CollectiveEpilogueFwdINS6_IJS8_SA_S9_EEENS6_IJNS7_ILi1EEESI_SI_EEESC_SE_Li256ELb1ELb1ELb1ELb0EEENS1_36VarlenDynamicPersistentTileSchedulerILi128ELi48ELi256ELi256ELb1ELb1ELb0ELb1ELb0ELb1EEEEEEEEEvNT_6ParamsE:
	.zero		1976


//--------------------- .nv.constant0._ZN7cutlass13device_kernelIN5flash19enable_sm80_to_sm89INS1_16FlashAttnFwdSm80INS1_25CollectiveMainloopFwdSm80ILi8ELi1ELb0EN4cute5tupleIJNS5_1CILi128EEENS7_ILi32EEENS7_ILi256EEEEEELi256ENS_10bfloat16_tEfNS_4arch4Sm80ELb0ELb1ELb1ELb1ELb1ELb1ELb1ELb1EEENS1_21CollectiveEpilogueFwdINS6_IJS8_SA_S9_EEENS6_IJNS7_ILi1EEESI_SI_EEESC_SE_Li256ELb1ELb1ELb1ELb0EEENS1_36VarlenDynamicPersistentTileSchedulerILi128ELi32ELi256ELi256ELb1ELb1ELb0ELb1ELb0ELb1EEEEEEEEEvNT_6ParamsE --------------------------
	.section	.nv.constant0._ZN7cutlass13device_kernelIN5flash19enable_sm80_to_sm89INS1_16FlashAttnFwdSm80INS1_25CollectiveMainloopFwdSm80ILi8ELi1ELb0EN4cute5tupleIJNS5_1CILi128EEENS7_ILi32EEENS7_ILi256EEEEEELi256ENS_10bfloat16_tEfNS_4arch4Sm80ELb0ELb1ELb1ELb1ELb1ELb1ELb1ELb1EEENS1_21CollectiveEpilogueFwdINS6_IJS8_SA_S9_EEENS6_IJNS7_ILi1EEESI_SI_EEESC_SE_Li256ELb1ELb1ELb1ELb0EEENS1_36VarlenDynamicPersistentTileSchedulerILi128ELi32ELi256ELi256ELb1ELb1ELb0ELb1ELb0ELb1EEEEEEEEEvNT_6ParamsE,"a",@progbits
	.sectionflags	@""
	.align	4
.nv.constant0._ZN7cutlass13device_kernelIN5flash19enable_sm80_to_sm89INS1_16FlashAttnFwdSm80INS1_25CollectiveMainloopFwdSm80ILi8ELi1ELb0EN4cute5tupleIJNS5_1CILi128EEENS7_ILi32EEENS7_ILi256EEEEEELi256ENS_10bfloat16_tEfNS_4arch4Sm80ELb0ELb1ELb1ELb1ELb1ELb1ELb1ELb1EEENS1_21CollectiveEpilogueFwdINS6_IJS8_SA_S9_EEENS6_IJNS7_ILi1EEESI_SI_EEESC_SE_Li256ELb1ELb1ELb1ELb0EEENS1_36VarlenDynamicPersistentTileSchedulerILi128ELi32ELi256ELi256ELb1ELb1ELb0ELb1ELb0ELb1EEEEEEEEEvNT_6ParamsE:
	.zero		1976


//--------------------- .nv.constant0._ZN7cutlass13device_kernelIN5flash19enable_sm80_to_sm89INS1_16FlashAttnFwdSm80INS1_25CollectiveMainloopFwdSm80ILi8ELi1ELb1EN4cute5tupleIJNS5_1CILi128EEENS7_ILi64EEENS7_ILi256EEEEEELi256ENS_10bfloat16_tEfNS_4arch4Sm80ELb1ELb0ELb1ELb0ELb1ELb0ELb1ELb1EEENS1_21CollectiveEpilogueFwdINS6_IJS8_SA_S9_EEENS6_IJNS7_ILi1EEESI_SI_EEESC_SE_Li256ELb0ELb1ELb1ELb0EEENS1_30DynamicPersistentTileSchedulerILi256ELi256ELb1ELb1ELb0EEEEEEEEEvNT_6ParamsE --------------------------
	.section	.nv.constant0._ZN7cutlass13device_kernelIN5flash19enable_sm80_to_sm89INS1_16FlashAttnFwdSm80INS1_25CollectiveMainloopFwdSm80ILi8ELi1ELb1EN4cute5tupleIJNS5_1CILi128EEENS7_ILi64EEENS7_ILi256EEEEEELi256ENS_10bfloat16_tEfNS_4arch4Sm80ELb1ELb0ELb1ELb0ELb1ELb0ELb1ELb1EEENS1_21CollectiveEpilogueFwdINS6_IJS8_SA_S9_EEENS6_IJNS7_ILi1EEESI_SI_EEESC_SE_Li256ELb0ELb1ELb1ELb0EEENS1_30DynamicPersistentTileSchedulerILi256ELi256ELb1ELb1ELb0EEEEEEEEEvNT_6ParamsE,"a",@progbits
	.sectionflags	@""
	.align	4
.nv.constant0._ZN7cutlass13device_kernelIN5flash19enable_sm80_to_sm89INS1_16FlashAttnFwdSm80INS1_25CollectiveMainloopFwdSm80ILi8ELi1ELb1EN4cute5tupleIJNS5_1CILi128EEENS7_ILi64EEENS7_ILi256EEEEEELi256ENS_10bfloat16_tEfNS_4arch4Sm80ELb1ELb0ELb1ELb0ELb1ELb0ELb1ELb1EEENS1_21CollectiveEpilogueFwdINS6_IJS8_SA_S9_EEENS6_IJNS7_ILi1EEESI_SI_EEESC_SE_Li256ELb0ELb1ELb1ELb0EEENS1_30DynamicPersistentTileSchedulerILi256ELi256ELb1ELb1ELb0EEEEEEEEEvNT_6ParamsE:
	.zero		1960


//--------------------- .nv.constant0._ZN7cutlass13device_kernelIN5flash19enable_sm80_to_sm89INS1_16FlashAttnFwdSm80INS1_25CollectiveMainloopFwdSm80ILi8ELi1ELb1EN4cute5tupleIJNS5_1CILi128EEENS7_ILi48EEENS7_ILi256EEEEEELi256ENS_10bfloat16_tEfNS_4arch4Sm80ELb1ELb0ELb1ELb1ELb1ELb0ELb1ELb1EEENS1_21CollectiveEpilogueFwdINS6_IJS8_SA_S9_EEENS6_IJNS7_ILi1EEESI_SI_EEESC_SE_Li256ELb1ELb1ELb1ELb0EEENS1_36VarlenDynamicPersistentTileSchedulerILi128ELi48ELi256ELi256ELb1ELb1ELb0ELb1ELb1ELb1EEEEEEEEEvNT_6ParamsE --------------------------
	.section	.nv.constant0._ZN7cutlass13device_kernelIN5flash19enable_sm80_to_sm89INS1_16FlashAttnFwdSm80INS1_25CollectiveMainloopFwdSm80ILi8ELi1ELb1EN4cute5tupleIJNS5_1CILi128EEENS7_ILi48EEENS7_ILi256EEEEEELi256ENS_10bfloat16_tEfNS_4arch4Sm80ELb1ELb0ELb1ELb1ELb1ELb0ELb1ELb1EEENS1_21CollectiveEpilogueFwdINS6_IJS8_SA_S9_EEENS6_IJNS7_ILi1EEESI_SI_EEESC_SE_Li256ELb1ELb1ELb1ELb0EEENS1_36VarlenDynamicPersistentTileSchedulerILi128ELi48ELi256ELi256ELb1ELb1ELb0ELb1ELb1ELb1EEEEEEEEEvNT_6ParamsE,"a",@progbits
	.sectionflags	@""
	.align	4
.nv.constant0._ZN7cutlass13device_kernelIN5flash19enable_sm80_to_sm89INS1_16FlashAttnFwdSm80INS1_25CollectiveMainloopFwdSm80ILi8ELi1ELb1EN4cute5tupleIJNS5_1CILi128EEENS7_ILi48EEENS7_ILi256EEEEEELi256ENS_10bfloat16_tEfNS_4arch4Sm80ELb1ELb0ELb1ELb1ELb1ELb0ELb1ELb1EEENS1_21CollectiveEpilogueFwdINS6_IJS8_SA_S9_EEENS6_IJNS7_ILi1EEESI_SI_EEESC_SE_Li256ELb1ELb1ELb1ELb0EEENS1_36VarlenDynamicPersistentTileSchedulerILi128ELi48ELi256ELi256ELb1ELb1ELb0ELb1ELb1ELb1EEEEEEEEEvNT_6ParamsE:
	.zero		1976


//--------------------- .nv.constant0._ZN7cutlass13device_kernelIN5flash19enable_sm80_to_sm89INS1_16FlashAttnFwdSm80INS1_25CollectiveMainloopFwdSm80ILi8ELi1ELb0EN4cute5tupleIJNS5_1CILi128EEENS7_ILi32EEENS7_ILi256EEEEEELi256ENS_10bfloat16_tEfNS_4arch4Sm80ELb1ELb0ELb1ELb1ELb1ELb1ELb1ELb1EEENS1_21CollectiveEpilogueFwdINS6_IJS8_SA_S9_EEENS6_IJNS7_ILi1EEESI_SI_EEESC_SE_Li256ELb1ELb1ELb1ELb0EEENS1_36VarlenDynamicPersistentTileSchedulerILi128ELi32ELi256ELi256ELb1ELb1ELb0ELb1ELb1ELb1EEEEEEEEEvNT_6ParamsE --------------------------
	.section	.nv.constant0._ZN7cutlass13device_kernelIN5flash19enable_sm80_to_sm89INS1_16FlashAttnFwdSm80INS1_25CollectiveMainloopFwdSm80ILi8ELi1ELb0EN4cute5tupleIJNS5_1CILi128EEENS7_ILi32EEENS7_ILi256EEEEEELi256ENS_10bfloat16_tEfNS_4arch4Sm80ELb1ELb0ELb1ELb1ELb1ELb1ELb1ELb1EEENS1_21CollectiveEpilogueFwdINS6_IJS8_SA_S9_EEENS6_IJNS7_ILi1EEESI_SI_EEESC_SE_Li256ELb1ELb1ELb1ELb0EEENS1_36VarlenDynamicPersistentTileSchedulerILi128ELi32ELi256ELi256ELb1ELb1ELb0ELb1ELb1ELb1EEEEEEEEEvNT_6ParamsE,"a",@progbits
	.sectionflags	@""
	.align	4
.nv.constant0._ZN7cutlass13device_kernelIN5flash19enable_sm80_to_sm89INS1_16FlashAttnFwdSm80INS1_25CollectiveMainloopFwdSm80ILi8ELi1ELb0EN4cute5tupleIJNS5_1CILi128EEENS7_ILi32EEENS7_ILi256EEEEEELi256ENS_10bfloat16_tEfNS_4arch4Sm80ELb1ELb0ELb1ELb1ELb1ELb1ELb1ELb1EEENS1_21CollectiveEpilogueFwdINS6_IJS8_SA_S9_EEENS6_IJNS7_ILi1EEESI_SI_EEESC_SE_Li256ELb1ELb1ELb1ELb0EEENS1_36VarlenDynamicPersistentTileSchedulerILi128ELi32ELi256ELi256ELb1ELb1ELb0ELb1ELb1ELb1EEEEEEEEEvNT_6ParamsE:
	.zero		1976


//--------------------- .nv.constant0._ZN7cutlass13device_kernelIN5flash19enable_sm80_to_sm89INS1_16FlashAttnFwdSm80INS1_25CollectiveMainloopFwdSm80ILi8ELi1ELb0EN4cute5tupleIJNS5_1CILi128EEENS7_ILi96EEENS7_ILi256EEEEEELi256ENS_10bfloat16_tEfNS_4arch4Sm80ELb0ELb0ELb1ELb0ELb1ELb0ELb1ELb1EEENS1_21CollectiveEpilogueFwdINS6_IJS8_SA_S9_EEENS6_IJNS7_ILi1EEESI_SI_EEESC_SE_Li256ELb0ELb1ELb1ELb0EEENS1_19SingleTileSchedulerILb0ELb1ELb1ELi128EEEEEEEEEvNT_6ParamsE --------------------------
	.section	.nv.constant0._ZN7cutlass13device_kernelIN5flash19enable_sm80_to_sm89INS1_16FlashAttnFwdSm80INS1_25CollectiveMainloopFwdSm80ILi8ELi1ELb0EN4cute5tupleIJNS5_1CILi128EEENS7_ILi96EEENS7_ILi256EEEEEELi256ENS_10bfloat16_tEfNS_4arch4Sm80ELb0ELb0ELb1ELb0ELb1ELb0ELb1ELb1EEENS1_21CollectiveEpilogueFwdINS6_IJS8_SA_S9_EEENS6_IJNS7_ILi1EEESI_SI_EEESC_SE_Li256ELb0ELb1ELb1ELb0EEENS1_19SingleTileSchedulerILb0ELb1ELb1ELi128EEEEEEEEEvNT_6ParamsE,"a",@progbits
	.sectionflags	@""
	.align	4
.nv.constant0._ZN7cutlass13device_kernelIN5flash19enable_sm80_to_sm89INS1_16FlashAttnFwdSm80INS1_25CollectiveMainloopFwdSm80ILi8ELi1ELb0EN4cute5tupleIJNS5_1CILi128EEENS7_ILi96EEENS7_ILi256EEEEEELi256ENS_10bfloat16_tEfNS_4arch4Sm80ELb0ELb0ELb1ELb0ELb1ELb0ELb1ELb1EEENS1_21CollectiveEpilogueFwdINS6_IJS8_SA_S9_EEENS6_IJNS7_ILi1EEESI_SI_EEESC_SE_Li256ELb0ELb1ELb1ELb0EEENS1_19SingleTileSchedulerILb0ELb1ELb1ELi128EEEEEEEEEvNT_6ParamsE:
	.zero		1944


//--------------------- .nv.constant0._ZN7cutlass13device_kernelIN5flash19enable_sm80_to_sm89INS1_16FlashAttnFwdSm80INS1_25CollectiveMainloopFwdSm80ILi8ELi1ELb0EN4cute5tupleIJNS5_1CILi128EEENS7_ILi64EEENS7_ILi256EEEEEELi256ENS_10bfloat16_tEfNS_4arch4Sm80ELb0ELb0ELb1ELb1ELb1ELb0ELb1ELb1EEENS1_21CollectiveEpilogueFwdINS6_IJS8_SA_S9_EEENS6_IJNS7_ILi1EEESI_SI_EEESC_SE_Li256ELb1ELb1ELb1ELb0EEENS1_36VarlenDynamicPersistentTileSchedulerILi128ELi64ELi256ELi256ELb1ELb1ELb0ELb0ELb1ELb1EEEEEEEEEvNT_6ParamsE --------------------------
	.section	.nv.constant0._ZN7cutlass13device_kernelIN5flash19enable_sm80_to_sm89INS1_16FlashAttnFwdSm80INS1_25CollectiveMainloopFwdSm80ILi8ELi1ELb0EN4cute5tupleIJNS5_1CILi128EEENS7_ILi64EEENS7_ILi256EEEEEELi256ENS_10bfloat16_tEfNS_4arch4Sm80ELb0ELb0ELb1ELb1ELb1ELb0ELb1ELb1EEENS1_21CollectiveEpilogueFwdINS6_IJS8_SA_S9_EEENS6_IJNS7_ILi1EEESI_SI_EEESC_SE_Li256ELb1ELb1ELb1ELb0EEENS1_36VarlenDynamicPersistentTileSchedulerILi128ELi64ELi256ELi256ELb1ELb1ELb0ELb0ELb1ELb1EEEEEEEEEvNT_6ParamsE,"a",@progbits
	.sectionflags	@""
	.align	4
.nv.constant0._ZN7cutlass13device_kernelIN5flash19enable_sm80_to_sm89INS1_16FlashAttnFwdSm80INS1_25CollectiveMainloopFwdSm80ILi8ELi1ELb0EN4cute5tupleIJNS5_1CILi128EEENS7_ILi64EEENS7_ILi256EEEEEELi256ENS_10bfloat16_tEfNS_4arch4Sm80ELb0ELb0ELb1ELb1ELb1ELb0ELb1ELb1EEENS1_21CollectiveEpilogueFwdINS6_IJS8_SA_S9_EEENS6_IJNS7_ILi1EEESI_SI_EEESC_SE_Li256ELb1ELb1ELb1ELb0EEENS1_36VarlenDynamicPersistentTileSchedulerILi128ELi64ELi256ELi256ELb1ELb1ELb0ELb0ELb1ELb1EEEEEEEEEvNT_6ParamsE:
	.zero		1976


//--------------------- .nv.constant0._ZN7cutlass13device_kernelIN5flash19enable_sm80_to_sm89INS1_16FlashAttnFwdSm80INS1_25CollectiveMainloopFwdSm80ILi8ELi1ELb0EN4cute5tupleIJNS5_1CILi128EEENS7_ILi48EEENS7_ILi256EEEEEELi256ENS_10bfloat16_tEfNS_4arch4Sm80ELb0ELb0ELb1ELb1ELb1ELb1ELb1ELb1EEENS1_21CollectiveEpilogueFwdINS6_IJS8_SA_S9_EEENS6_IJNS7_ILi1EEESI_SI_EEESC_SE_Li256ELb1ELb1ELb1ELb0EEENS1_36VarlenDynamicPersistentTileSchedulerILi128ELi48ELi256ELi256ELb1ELb1ELb0ELb0ELb1ELb1EEEEEEEEEvNT_6ParamsE --------------------------
	.section	.nv.constant0._ZN7cutlass13device_kernelIN5flash19enable_sm80_to_sm89INS1_16FlashAttnFwdSm80INS1_25CollectiveMainloopFwdSm80ILi8ELi1ELb0EN4cute5tupleIJNS5_1CILi128EEENS7_ILi48EEENS7_ILi256EEEEEELi256ENS_10bfloat16_tEfNS_4arch4Sm80ELb0ELb0ELb1ELb1ELb1ELb1ELb1ELb1EEENS1_21CollectiveEpilogueFwdINS6_IJS8_SA_S9_EEENS6_IJNS7_ILi1EEESI_SI_EEESC_SE_Li256ELb1ELb1ELb1ELb0EEENS1_36VarlenDynamicPersistentTileSchedulerILi128ELi48ELi256ELi256ELb1ELb1ELb0ELb0ELb1ELb1EEEEEEEEEvNT_6ParamsE,"a",@progbits
	.sectionflags	@""
	.align	4
.nv.constant0._ZN7cutlass13device_kernelIN5flash19enable_sm80_to_sm89INS1_16FlashAttnFwdSm80INS1_25CollectiveMainloopFwdSm80ILi8ELi1ELb0EN4cute5tupleIJNS5_1CILi128EEENS7_ILi48EEENS7_ILi256EEEEEELi256ENS_10bfloat16_tEfNS_4arch4Sm80ELb0ELb0ELb1ELb1ELb1ELb1ELb1ELb1EEENS1_21CollectiveEpilogueFwdINS6_IJS8_SA_S9_EEENS6_IJNS7_ILi1EEESI_SI_EEESC_SE_Li256ELb1ELb1ELb1ELb0EEENS1_36VarlenDynamicPersistentTileSchedulerILi128ELi48ELi256ELi256ELb1ELb1ELb0ELb0ELb1ELb1EEEEEEEEEvNT_6ParamsE:
	.zero		1976


//--------------------- .nv.constant0._ZN7cutlass13device_kernelIN5flash19enable_sm80_to_sm89INS1_16FlashAttnFwdSm80INS1_25CollectiveMainloopFwdSm80ILi8ELi1ELb0EN4cute5tupleIJNS5_1CILi128EEENS7_ILi64EEENS7_ILi256EEEEEELi256ENS_10bfloat16_tEfNS_4arch4Sm80ELb0ELb1ELb1ELb0ELb1ELb0ELb1ELb1EEENS1_21CollectiveEpilogueFwdINS6_IJS8_SA_S9_EEENS6_IJNS7_ILi1EEESI_SI_EEESC_SE_Li256ELb0ELb1ELb1ELb0EEENS1_19SingleTileSchedulerILb0ELb1ELb1ELi128EEEEEEEEEvNT_6ParamsE --------------------------
	.section	.nv.constant0._ZN7cutlass13device_kernelIN5flash19enable_sm80_to_sm89INS1_16FlashAttnFwdSm80INS1_25CollectiveMainloopFwdSm80ILi8ELi1ELb0EN4cute5tupleIJNS5_1CILi128EEENS7_ILi64EEENS7_ILi256EEEEEELi256ENS_10bfloat16_tEfNS_4arch4Sm80ELb0ELb1ELb1ELb0ELb1ELb0ELb1ELb1EEENS1_21CollectiveEpilogueFwdINS6_IJS8_SA_S9_EEENS6_IJNS7_ILi1EEESI_SI_EEESC_SE_Li256ELb0ELb1ELb1ELb0EEENS1_19SingleTileSchedulerILb0ELb1ELb1ELi128EEEEEEEEEvNT_6ParamsE,"a",@progbits
	.sectionflags	@""
	.align	4
.nv.constant0._ZN7cutlass13device_kernelIN5flash19enable_sm80_to_sm89INS1_16FlashAttnFwdSm80INS1_25CollectiveMainloopFwdSm80ILi8ELi1ELb0EN4cute5tupleIJNS5_1CILi128EEENS7_ILi64EEENS7_ILi256EEEEEELi256ENS_10bfloat16_tEfNS_4arch4Sm80ELb0ELb1ELb1ELb0ELb1ELb0ELb1ELb1EEENS1_21CollectiveEpilogueFwdINS6_IJS8_SA_S9_EEENS6_IJNS7_ILi1EEESI_SI_EEESC_SE_Li256ELb0ELb1ELb1ELb0EEENS1_19SingleTileSchedulerILb0ELb1ELb1ELi128EEEEEEEEEvNT_6ParamsE:
	.zero		1944


//--------------------- .nv.constant0._ZN7cutlass13device_kernelIN5flash19enable_sm80_to_sm89INS1_16FlashAttnFwdSm80INS1_25CollectiveMainloopFwdSm80ILi8ELi1ELb0EN4cute5tupleIJNS5_1CILi128EEENS7_ILi64EEENS7_ILi256EEEEEELi256ENS_10bfloat16_tEfNS_4arch4Sm80ELb0ELb1ELb1ELb1ELb1ELb0ELb1ELb1EEENS1_21CollectiveEpilogueFwdINS6_IJS8_SA_S9_EEENS6_IJNS7_ILi1EEESI_SI_EEESC_SE_Li256ELb1ELb1ELb1ELb0EEENS1_36VarlenDynamicPersistentTileSchedulerILi128ELi64ELi256ELi256ELb1ELb1ELb0ELb1ELb0ELb1EEEEEEEEEvNT_6ParamsE --------------------------
	.section	.nv.constant0._ZN7cutlass13device_kernelIN5flash19enable_sm80_to_sm89INS1_16FlashAttnFwdSm80INS1_25CollectiveMainloopFwdSm80ILi8ELi1ELb0EN4cute5tupleIJNS5_1CILi128EEENS7_ILi64EEENS7_ILi256EEEEEELi256ENS_10bfloat16_tEfNS_4arch4Sm80ELb0ELb1ELb1ELb1ELb1ELb0ELb1ELb1EEENS1_21CollectiveEpilogueFwdINS6_IJS8_SA_S9_EEENS6_IJNS7_ILi1EEESI_SI_EEESC_SE_Li256ELb1ELb1ELb1ELb0EEENS1_36VarlenDynamicPersistentTileSchedulerILi128ELi64ELi256ELi256ELb1ELb1ELb0ELb1ELb0ELb1EEEEEEEEEvNT_6ParamsE,"a",@progbits
	.sectionflags	@""
	.align	4
.nv.constant0._ZN7cutlass13device_kernelIN5flash19enable_sm80_to_sm89INS1_16FlashAttnFwdSm80INS1_25CollectiveMainloopFwdSm80ILi8ELi1ELb0EN4cute5tupleIJNS5_1CILi128EEENS7_ILi64EEENS7_ILi256EEEEEELi256ENS_10bfloat16_tEfNS_4arch4Sm80ELb0ELb1ELb1ELb1ELb1ELb0ELb1ELb1EEENS1_21CollectiveEpilogueFwdINS6_IJS8_SA_S9_EEENS6_IJNS7_ILi1EEESI_SI_EEESC_SE_Li256ELb1ELb1ELb1ELb0EEENS1_36VarlenDynamicPersistentTileSchedulerILi128ELi64ELi256ELi256ELb1ELb1ELb0ELb1ELb0ELb1EEEEEEEEEvNT_6ParamsE:
	.zero		1976


//--------------------- .nv.constant0._ZN7cutlass13device_kernelIN5flash19enable_sm80_to_sm89INS1_16FlashAttnFwdSm80INS1_25CollectiveMainloopFwdSm80ILi8ELi1ELb0EN4cute5tupleIJNS5_1CILi128EEENS7_ILi48EEENS7_ILi256EEEEEELi256ENS_10bfloat16_tEfNS_4arch4Sm80ELb0ELb1ELb1ELb1ELb1ELb1ELb1ELb1EEENS1_21CollectiveEpilogueFwdINS6_IJS8_SA_S9_EEENS6_IJNS7_ILi1EEESI_SI_EEESC_SE_Li256ELb1ELb1ELb1ELb0EEENS1_36VarlenDynamicPersistentTileSchedulerILi128ELi48ELi256ELi256ELb1ELb1ELb0ELb1ELb0ELb1EEEEEEEEEvNT_6ParamsE --------------------------
	.section	.nv.constant0._ZN7cutlass13device_kernelIN5flash19enable_sm80_to_sm89INS1_16FlashAttnFwdSm80INS1_25CollectiveMainloopFwdSm80ILi8ELi1ELb0EN4cute5tupleIJNS5_1CILi128EEENS7_ILi48EEENS7_ILi256EEEEEELi256ENS_10bfloat16_tEfNS_4arch4Sm80ELb0ELb1ELb1ELb1ELb1ELb1ELb1ELb1EEENS1_21CollectiveEpilogueFwdINS6_IJS8_SA_S9_EEENS6_IJNS7_ILi1EEESI_SI_EEESC_SE_Li256ELb1ELb1ELb1ELb0EEENS1_36VarlenDynamicPersistentTileSchedulerILi128ELi48ELi256ELi256ELb1ELb1ELb0ELb1ELb0ELb1EEEEEEEEEvNT_6ParamsE,"a",@progbits
	.sectionflags	@""
	.align	4
.nv.constant0._ZN7cutlass13device_kernelIN5flash19enable_sm80_to_sm89INS1_16FlashAttnFwdSm80INS1_25CollectiveMainloopFwdSm80ILi8ELi1ELb0EN4cute5tupleIJNS5_1CILi128EEENS7_ILi48EEENS7_ILi256EEEEEELi256ENS_10bfloat16_tEfNS_4arch4Sm80ELb0ELb1ELb1ELb1ELb1ELb1ELb1ELb1EEENS1_21CollectiveEpilogueFwdINS6_IJS8_SA_S9_EEENS6_IJNS7_ILi1EEESI_SI_EEESC_SE_Li256ELb1ELb1ELb1ELb0EEENS1_36VarlenDynamicPersistentTileSchedulerILi128ELi48ELi256ELi256ELb1ELb1ELb0ELb1ELb0ELb1EEEEEEEEEvNT_6ParamsE:
	.zero		1976


//--------------------- .nv.constant0._ZN7cutlass13device_kernelIN5flash19enable_sm80_to_sm89INS1_16FlashAttnFwdSm80INS1_25CollectiveMainloopFwdSm80ILi8ELi1ELb0EN4cute5tupleIJNS5_1CILi128EEENS7_ILi96EEENS7_ILi256EEEEEELi256ENS_10bfloat16_tEfNS_4arch4Sm80ELb1ELb0ELb1ELb0ELb1ELb0ELb1ELb1EEENS1_21CollectiveEpilogueFwdINS6_IJS8_SA_S9_EEENS6_IJNS7_ILi1EEESI_SI_EEESC_SE_Li256ELb0ELb1ELb1ELb0EEENS1_30DynamicPersistentTileSchedulerILi256ELi256ELb1ELb1ELb0EEEEEEEEEvNT_6ParamsE --------------------------
	.section	.nv.constant0._ZN7cutlass13device_kernelIN5flash19enable_sm80_to_sm89INS1_16FlashAttnFwdSm80INS1_25CollectiveMainloopFwdSm80ILi8ELi1ELb0EN4cute5tupleIJNS5_1CILi128EEENS7_ILi96EEENS7_ILi256EEEEEELi256ENS_10bfloat16_tEfNS_4arch4Sm80ELb1ELb0ELb1ELb0ELb1ELb0ELb1ELb1EEENS1_21CollectiveEpilogueFwdINS6_IJS8_SA_S9_EEENS6_IJNS7_ILi1EEESI_SI_EEESC_SE_Li256ELb0ELb1ELb1ELb0EEENS1_30DynamicPersistentTileSchedulerILi256ELi256ELb1ELb1ELb0EEEEEEEEEvNT_6ParamsE,"a",@progbits
	.sectionflags	@""
	.align	4
.nv.constant0._ZN7cutlass13device_kernelIN5flash19enable_sm80_to_sm89INS1_16FlashAttnFwdSm80INS1_25CollectiveMainloopFwdSm80ILi8ELi1ELb0EN4cute5tupleIJNS5_1CILi128EEENS7_ILi96EEENS7_ILi256EEEEEELi256ENS_10bfloat16_tEfNS_4arch4Sm80ELb1ELb0ELb1ELb0ELb1ELb0ELb1ELb1EEENS1_21CollectiveEpilogueFwdINS6_IJS8_SA_S9_EEENS6_IJNS7_ILi1EEESI_SI_EEESC_SE_Li256ELb0ELb1ELb1ELb0EEENS1_30DynamicPersistentTileSchedulerILi256ELi256ELb1ELb1ELb0EEEEEEEEEvNT_6ParamsE:
	.zero		1960


//--------------------- .nv.constant0._ZN7cutlass13device_kernelIN5flash19enable_sm80_to_sm89INS1_16FlashAttnFwdSm80INS1_25CollectiveMainloopFwdSm80ILi8ELi1ELb0EN4cute5tupleIJNS5_1CILi128EEENS7_ILi64EEENS7_ILi256EEEEEELi256ENS_10bfloat16_tEfNS_4arch4Sm80ELb1ELb0ELb1ELb1ELb1ELb0ELb1ELb1EEENS1_21CollectiveEpilogueFwdINS6_IJS8_SA_S9_EEENS6_IJNS7_ILi1EEESI_SI_EEESC_SE_Li256ELb1ELb1ELb1ELb0EEENS1_36VarlenDynamicPersistentTileSchedulerILi128ELi64ELi256ELi256ELb1ELb1ELb0ELb1ELb1ELb1EEEEEEEEEvNT_6ParamsE --------------------------
	.section	.nv.constant0._ZN7cutlass13device_kernelIN5flash19enable_sm80_to_sm89INS1_16FlashAttnFwdSm80INS1_25CollectiveMainloopFwdSm80ILi8ELi1ELb0EN4cute5tupleIJNS5_1CILi128EEENS7_ILi64EEENS7_ILi256EEEEEELi256ENS_10bfloat16_tEfNS_4arch4Sm80ELb1ELb0ELb1ELb1ELb1ELb0ELb1ELb1EEENS1_21CollectiveEpilogueFwdINS6_IJS8_SA_S9_EEENS6_IJNS7_ILi1EEESI_SI_EEESC_SE_Li256ELb1ELb1ELb1ELb0EEENS1_36VarlenDynamicPersistentTileSchedulerILi128ELi64ELi256ELi256ELb1ELb1ELb0ELb1ELb1ELb1EEEEEEEEEvNT_6ParamsE,"a",@progbits
	.sectionflags	@""
	.align	4
.nv.constant0._ZN7cutlass13device_kernelIN5flash19enable_sm80_to_sm89INS1_16FlashAttnFwdSm80INS1_25CollectiveMainloopFwdSm80ILi8ELi1ELb0EN4cute5tupleIJNS5_1CILi128EEENS7_ILi64EEENS7_ILi256EEEEEELi256ENS_10bfloat16_tEfNS_4arch4Sm80ELb1ELb0ELb1ELb1ELb1ELb0ELb1ELb1EEENS1_21CollectiveEpilogueFwdINS6_IJS8_SA_S9_EEENS6_IJNS7_ILi1EEESI_SI_EEESC_SE_Li256ELb1ELb1ELb1ELb0EEENS1_36VarlenDynamicPersistentTileSchedulerILi128ELi64ELi256ELi256ELb1ELb1ELb0ELb1ELb1ELb1EEEEEEEEEvNT_6ParamsE:
	.zero		1976


//--------------------- .nv.constant0._ZN7cutlass13device_kernelIN5flash19enable_sm80_to_sm89INS1_16FlashAttnFwdSm80INS1_25CollectiveMainloopFwdSm80ILi8ELi1ELb0EN4cute5tupleIJNS5_1CILi128EEENS7_ILi48EEENS7_ILi256EEEEEELi256ENS_10bfloat16_tEfNS_4arch4Sm80ELb1ELb0ELb1ELb1ELb1ELb1ELb1ELb1EEENS1_21CollectiveEpilogueFwdINS6_IJS8_SA_S9_EEENS6_IJNS7_ILi1EEESI_SI_EEESC_SE_Li256ELb1ELb1ELb1ELb0EEENS1_36VarlenDynamicPersistentTileSchedulerILi128ELi48ELi256ELi256ELb1ELb1ELb0ELb1ELb1ELb1EEEEEEEEEvNT_6ParamsE --------------------------
	.section	.nv.constant0._ZN7cutlass13device_kernelIN5flash19enable_sm80_to_sm89INS1_16FlashAttnFwdSm80INS1_25CollectiveMainloopFwdSm80ILi8ELi1ELb0EN4cute5tupleIJNS5_1CILi128EEENS7_ILi48EEENS7_ILi256EEEEEELi256ENS_10bfloat16_tEfNS_4arch4Sm80ELb1ELb0ELb1ELb1ELb1ELb1ELb1ELb1EEENS1_21CollectiveEpilogueFwdINS6_IJS8_SA_S9_EEENS6_IJNS7_ILi1EEESI_SI_EEESC_SE_Li256ELb1ELb1ELb1ELb0EEENS1_36VarlenDynamicPersistentTileSchedulerILi128ELi48ELi256ELi256ELb1ELb1ELb0ELb1ELb1ELb1EEEEEEEEEvNT_6ParamsE,"a",@progbits
	.sectionflags	@""
	.align	4
.nv.constant0._ZN7cutlass13device_kernelIN5flash19enable_sm80_to_sm89INS1_16FlashAttnFwdSm80INS1_25CollectiveMainloopFwdSm80ILi8ELi1ELb0EN4cute5tupleIJNS5_1CILi128EEENS7_ILi48EEENS7_ILi256EEEEEELi256ENS_10bfloat16_tEfNS_4arch4Sm80ELb1ELb0ELb1ELb1ELb1ELb1ELb1ELb1EEENS1_21CollectiveEpilogueFwdINS6_IJS8_SA_S9_EEENS6_IJNS7_ILi1EEESI_SI_EEESC_SE_Li256ELb1ELb1ELb1ELb0EEENS1_36VarlenDynamicPersistentTileSchedulerILi128ELi48ELi256ELi256ELb1ELb1ELb0ELb1ELb1ELb1EEEEEEEEEvNT_6ParamsE:
	.zero		1976


//--------------------- SYMBOLS --------------------------

	.type		.nv.reservedSmem.offset0,@object
	.size		.nv.reservedSmem.offset0,0x4
